// auto-generated by cutlass_sweep.gemm — config: {"arch": "sm_100", "cluster_m": 4, "cluster_n": 4, "dtype": "bf16", "dtype_b": "bf16", "layout": "nt", "stages": 0, "tile_k": 32, "tile_m": 64, "tile_n": 128}
#include "cutlass/cutlass.h"
#include "cutlass/gemm/collective/collective_builder.hpp"
#include "cutlass/gemm/device/gemm_universal_adapter.h"
#include "cutlass/gemm/kernel/gemm_universal.hpp"
#include "cutlass/epilogue/collective/collective_builder.hpp"

using ElemA = cutlass::bfloat16_t;
using ElemB = cutlass::bfloat16_t;
using ElemCD = cutlass::bfloat16_t;
using Acc  = float;
using TileShape    = cute::Shape<cute::_64, cute::_128, cute::_32>;
using ClusterShape = cute::Shape<cute::_4, cute::_4, cute::_1>;

using CollectiveEpilogue = typename cutlass::epilogue::collective::CollectiveBuilder<
    cutlass::arch::Sm100, cutlass::arch::OpClassTensorOp,
    TileShape, ClusterShape,
    cutlass::epilogue::collective::EpilogueTileAuto,
    Acc, Acc,
    ElemCD, cutlass::layout::RowMajor, 128 / cutlass::sizeof_bits<ElemCD>::value,
    ElemCD, cutlass::layout::RowMajor, 128 / cutlass::sizeof_bits<ElemCD>::value,
    cutlass::epilogue::collective::EpilogueScheduleAuto
  >::CollectiveOp;

using CollectiveMainloop = typename cutlass::gemm::collective::CollectiveBuilder<
    cutlass::arch::Sm100, cutlass::arch::OpClassTensorOp,
    ElemA, cutlass::layout::RowMajor, 128 / cutlass::sizeof_bits<ElemA>::value,
    ElemB, cutlass::layout::ColumnMajor, 128 / cutlass::sizeof_bits<ElemB>::value,
    Acc,
    TileShape, ClusterShape,
    cutlass::gemm::collective::StageCountAutoCarveout<static_cast<int>(sizeof(typename CollectiveEpilogue::SharedStorage))>,
    cutlass::gemm::collective::KernelScheduleAuto
  >::CollectiveOp;

using GemmKernel = cutlass::gemm::kernel::GemmUniversal<
    cute::Shape<int,int,int,int>,
    CollectiveMainloop,
    CollectiveEpilogue
>;
using Gemm = cutlass::gemm::device::GemmUniversalAdapter<GemmKernel>;

// Force the device kernel symbol into the cubin without needing a host main.
auto* _anchor = &cutlass::device_kernel<GemmKernel>;


// ===== COMPILED SASS (sm_100a) =====

	.target	sm_100a

	.elftype	@"ET_EXEC"


//--------------------- .note.nv.tkinfo           --------------------------
	.section	.note.nv.tkinfo,"",@"SHT_NOTE"
	.sectionflags	@"SHF_NOTE_NV_TKINFO"
	.tkinfo
        /*0018*/ 	.word	0x00000002
        /*0030*/ 	.string	""
        /*0030*/ 	.string	"ptxas"
        /*0030*/ 	.string	"Cuda compilation tools, release 13.0, V13.0.88"
        /*0030*/ 	.string	"Build cuda_13.0.r13.0/compiler.36424714_0"
        /*0030*/ 	.string	"-arch sm_100a -m 64 "



//--------------------- .note.nv.cuinfo           --------------------------
	.section	.note.nv.cuinfo,"",@"SHT_NOTE"
	.sectionflags	@"SHF_NOTE_NV_CUINFO"
        /*0018*/ 	.short	0x0002
        /*001a*/ 	.short	0x0064
        /*001c*/ 	.short	0x0082
	.zero		2


//--------------------- .nv.info                  --------------------------
	.section	.nv.info,"",@"SHT_CUDA_INFO"
	.align	4


	//----- nvinfo : EIATTR_REGCOUNT
	.align		4
        /*0000*/ 	.byte	0x04, 0x2f
        /*0002*/ 	.short	(.L_19 - .L_18)
	.align		4
.L_18:
        /*0004*/ 	.word	index@(_ZN7cutlass13device_kernelINS_4gemm6kernel13GemmUniversalIN4cute5tupleIJiiiiEEENS1_10collective13CollectiveMmaINS1_35MainloopSm100TmaUmmaWarpSpecializedILi17ELi2ELi4ENS5_IJNS4_1CILi4EEESB_NSA_ILi1EEEEEEEENS5_IJNSA_ILi64EEENSA_ILi128EEENSA_ILi32EEEEEENS_10bfloat16_tENS5_IJlSC_lEEESJ_SK_NS4_8TiledMMAINS4_8MMA_AtomIJNS4_20SM100_MMA_F16BF16_SSISJ_SJ_fLi64ELi128ELNS4_4UMMA5MajorE0ELSP_0ELNSO_7ScaleInE0ELSQ_0EEEEEENS4_6LayoutINS5_IJSC_SC_SC_EEENS5_IJNSA_ILi0EEESV_SV_EEEEENS5_IJNS4_10UnderscoreESY_SY_EEEEENS4_23SM90_TMA_LOAD_MULTICASTENS4_14ComposedLayoutINS4_7SwizzleILi2ELi4ELi3EEENS4_18smem_ptr_flag_bitsILi16EEENST_INS5_IJNSA_ILi8EEESH_EEENS5_IJSH_SC_EEEEEEEvNS4_8identityES11_S1B_vS1C_EENS_8epilogue10collective18CollectiveEpilogueINS1E_23Sm100TmaWarpSpecializedILi4ELi2ELi16ELb1ELb0EEEJSI_NS5_IJNST_ISF_SC_EENST_ISH_SC_EEEEESJ_SK_SJ_SK_NS1E_6fusion15FusionCallbacksIS1I_NS1M_17LinearCombinationISJ_fSJ_fLNS_15FloatRoundStyleE2EEESI_S1L_JEEENS4_5SM1004TMEM4LOAD26SM100_TMEM_LOAD_16dp256b4xENS4_13SM90_TMA_LOADES1B_NS4_17SM75_U32x4_LDSM_NENS4_14SM90_TMA_STOREES1B_NS4_17SM90_U32x4_STSM_NENS4_39AutoVectorizingCopyWithAssumedAlignmentILi128EEEEEEvvEEEEvNT_6ParamsE)
        /*0008*/ 	.word	0x00000047


	//----- nvinfo : EIATTR_FRAME_SIZE
	.align		4
.L_19:
        /*000c*/ 	.byte	0x04, 0x11
        /*000e*/ 	.short	(.L_21 - .L_20)
	.align		4
.L_20:
        /*0010*/ 	.word	index@($__internal_2_$__cuda_sm10x_tcgen05_guardrail_trap_unallocated_columns_being_dealloced)
        /*0014*/ 	.word	0x00000000


	//----- nvinfo : EIATTR_FRAME_SIZE
	.align		4
.L_21:
        /*0018*/ 	.byte	0x04, 0x11
        /*001a*/ 	.short	(.L_23 - .L_22)
	.align		4
.L_22:
        /*001c*/ 	.word	index@($__internal_1_$__cuda_sm10x_tcgen05_guardrail_trap_phase_invalid_during_alloc)
        /*0020*/ 	.word	0x00000000


	//----- nvinfo : EIATTR_FRAME_SIZE
	.align		4
.L_23:
        /*0024*/ 	.byte	0x04, 0x11
        /*0026*/ 	.short	(.L_25 - .L_24)
	.align		4
.L_24:
        /*0028*/ 	.word	index@($__internal_0_$__cuda_sm10x_tcgen05_guardrail_trap_col_being_dealloced_not_returned_by_alloc)
        /*002c*/ 	.word	0x00000000


	//----- nvinfo : EIATTR_FRAME_SIZE
	.align		4
.L_25:
        /*0030*/ 	.byte	0x04, 0x11
        /*0032*/ 	.short	(.L_27 - .L_26)
	.align		4
.L_26:
        /*0034*/ 	.word	index@(_ZN7cutlass13device_kernelINS_4gemm6kernel13GemmUniversalIN4cute5tupleIJiiiiEEENS1_10collective13CollectiveMmaINS1_35MainloopSm100TmaUmmaWarpSpecializedILi17ELi2ELi4ENS5_IJNS4_1CILi4EEESB_NSA_ILi1EEEEEEEENS5_IJNSA_ILi64EEENSA_ILi128EEENSA_ILi32EEEEEENS_10bfloat16_tENS5_IJlSC_lEEESJ_SK_NS4_8TiledMMAINS4_8MMA_AtomIJNS4_20SM100_MMA_F16BF16_SSISJ_SJ_fLi64ELi128ELNS4_4UMMA5MajorE0ELSP_0ELNSO_7ScaleInE0ELSQ_0EEEEEENS4_6LayoutINS5_IJSC_SC_SC_EEENS5_IJNSA_ILi0EEESV_SV_EEEEENS5_IJNS4_10UnderscoreESY_SY_EEEEENS4_23SM90_TMA_LOAD_MULTICASTENS4_14ComposedLayoutINS4_7SwizzleILi2ELi4ELi3EEENS4_18smem_ptr_flag_bitsILi16EEENST_INS5_IJNSA_ILi8EEESH_EEENS5_IJSH_SC_EEEEEEEvNS4_8identityES11_S1B_vS1C_EENS_8epilogue10collective18CollectiveEpilogueINS1E_23Sm100TmaWarpSpecializedILi4ELi2ELi16ELb1ELb0EEEJSI_NS5_IJNST_ISF_SC_EENST_ISH_SC_EEEEESJ_SK_SJ_SK_NS1E_6fusion15FusionCallbacksIS1I_NS1M_17LinearCombinationISJ_fSJ_fLNS_15FloatRoundStyleE2EEESI_S1L_JEEENS4_5SM1004TMEM4LOAD26SM100_TMEM_LOAD_16dp256b4xENS4_13SM90_TMA_LOADES1B_NS4_17SM75_U32x4_LDSM_NENS4_14SM90_TMA_STOREES1B_NS4_17SM90_U32x4_STSM_NENS4_39AutoVectorizingCopyWithAssumedAlignmentILi128EEEEEEvvEEEEvNT_6ParamsE)
        /*0038*/ 	.word	0x00000000


	//----- nvinfo : EIATTR_MIN_STACK_SIZE
	.align		4
.L_27:
        /*003c*/ 	.byte	0x04, 0x12
        /*003e*/ 	.short	(.L_29 - .L_28)
	.align		4
.L_28:
        /*0040*/ 	.word	index@(_ZN7cutlass13device_kernelINS_4gemm6kernel13GemmUniversalIN4cute5tupleIJiiiiEEENS1_10collective13CollectiveMmaINS1_35MainloopSm100TmaUmmaWarpSpecializedILi17ELi2ELi4ENS5_IJNS4_1CILi4EEESB_NSA_ILi1EEEEEEEENS5_IJNSA_ILi64EEENSA_ILi128EEENSA_ILi32EEEEEENS_10bfloat16_tENS5_IJlSC_lEEESJ_SK_NS4_8TiledMMAINS4_8MMA_AtomIJNS4_20SM100_MMA_F16BF16_SSISJ_SJ_fLi64ELi128ELNS4_4UMMA5MajorE0ELSP_0ELNSO_7ScaleInE0ELSQ_0EEEEEENS4_6LayoutINS5_IJSC_SC_SC_EEENS5_IJNSA_ILi0EEESV_SV_EEEEENS5_IJNS4_10UnderscoreESY_SY_EEEEENS4_23SM90_TMA_LOAD_MULTICASTENS4_14ComposedLayoutINS4_7SwizzleILi2ELi4ELi3EEENS4_18smem_ptr_flag_bitsILi16EEENST_INS5_IJNSA_ILi8EEESH_EEENS5_IJSH_SC_EEEEEEEvNS4_8identityES11_S1B_vS1C_EENS_8epilogue10collective18CollectiveEpilogueINS1E_23Sm100TmaWarpSpecializedILi4ELi2ELi16ELb1ELb0EEEJSI_NS5_IJNST_ISF_SC_EENST_ISH_SC_EEEEESJ_SK_SJ_SK_NS1E_6fusion15FusionCallbacksIS1I_NS1M_17LinearCombinationISJ_fSJ_fLNS_15FloatRoundStyleE2EEESI_S1L_JEEENS4_5SM1004TMEM4LOAD26SM100_TMEM_LOAD_16dp256b4xENS4_13SM90_TMA_LOADES1B_NS4_17SM75_U32x4_LDSM_NENS4_14SM90_TMA_STOREES1B_NS4_17SM90_U32x4_STSM_NENS4_39AutoVectorizingCopyWithAssumedAlignmentILi128EEEEEEvvEEEEvNT_6ParamsE)
        /*0044*/ 	.word	0x00000000
.L_29:


//--------------------- .nv.compat                --------------------------
	.section	.nv.compat,"",@"SHT_CUDA_COMPAT_INFO"
	.align	4
        /*0000*/ 	.byte	0x02, 0x09, 0x01, 0x00, 0x02, 0x02, 0x02, 0x00, 0x02, 0x05, 0x05, 0x00, 0x03, 0x07, 0x01, 0x01
        /*0010*/ 	.byte	0x02, 0x03, 0x01, 0x00, 0x02, 0x06, 0x01, 0x00, 0x04, 0x0b, 0x08, 0x00, 0x09, 0x00, 0x00, 0x00
        /*0020*/ 	.byte	0x00, 0x00, 0x00, 0x00


//--------------------- .nv.info._ZN7cutlass13device_kernelINS_4gemm6kernel13GemmUniversalIN4cute5tupleIJiiiiEEENS1_10collective13CollectiveMmaINS1_35MainloopSm100TmaUmmaWarpSpecializedILi17ELi2ELi4ENS5_IJNS4_1CILi4EEESB_NSA_ILi1EEEEEEEENS5_IJNSA_ILi64EEENSA_ILi128EEENSA_ILi32EEEEEENS_10bfloat16_tENS5_IJlSC_lEEESJ_SK_NS4_8TiledMMAINS4_8MMA_AtomIJNS4_20SM100_MMA_F16BF16_SSISJ_SJ_fLi64ELi128ELNS4_4UMMA5MajorE0ELSP_0ELNSO_7ScaleInE0ELSQ_0EEEEEENS4_6LayoutINS5_IJSC_SC_SC_EEENS5_IJNSA_ILi0EEESV_SV_EEEEENS5_IJNS4_10UnderscoreESY_SY_EEEEENS4_23SM90_TMA_LOAD_MULTICASTENS4_14ComposedLayoutINS4_7SwizzleILi2ELi4ELi3EEENS4_18smem_ptr_flag_bitsILi16EEENST_INS5_IJNSA_ILi8EEESH_EEENS5_IJSH_SC_EEEEEEEvNS4_8identityES11_S1B_vS1C_EENS_8epilogue10collective18CollectiveEpilogueINS1E_23Sm100TmaWarpSpecializedILi4ELi2ELi16ELb1ELb0EEEJSI_NS5_IJNST_ISF_SC_EENST_ISH_SC_EEEEESJ_SK_SJ_SK_NS1E_6fusion15FusionCallbacksIS1I_NS1M_17LinearCombinationISJ_fSJ_fLNS_15FloatRoundStyleE2EEESI_S1L_JEEENS4_5SM1004TMEM4LOAD26SM100_TMEM_LOAD_16dp256b4xENS4_13SM90_TMA_LOADES1B_NS4_17SM75_U32x4_LDSM_NENS4_14SM90_TMA_STOREES1B_NS4_17SM90_U32x4_STSM_NENS4_39AutoVectorizingCopyWithAssumedAlignmentILi128EEEEEEvvEEEEvNT_6ParamsE --------------------------
	.section	.nv.info._ZN7cutlass13device_kernelINS_4gemm6kernel13GemmUniversalIN4cute5tupleIJiiiiEEENS1_10collective13CollectiveMmaINS1_35MainloopSm100TmaUmmaWarpSpecializedILi17ELi2ELi4ENS5_IJNS4_1CILi4EEESB_NSA_ILi1EEEEEEEENS5_IJNSA_ILi64EEENSA_ILi128EEENSA_ILi32EEEEEENS_10bfloat16_tENS5_IJlSC_lEEESJ_SK_NS4_8TiledMMAINS4_8MMA_AtomIJNS4_20SM100_MMA_F16BF16_SSISJ_SJ_fLi64ELi128ELNS4_4UMMA5MajorE0ELSP_0ELNSO_7ScaleInE0ELSQ_0EEEEEENS4_6LayoutINS5_IJSC_SC_SC_EEENS5_IJNSA_ILi0EEESV_SV_EEEEENS5_IJNS4_10UnderscoreESY_SY_EEEEENS4_23SM90_TMA_LOAD_MULTICASTENS4_14ComposedLayoutINS4_7SwizzleILi2ELi4ELi3EEENS4_18smem_ptr_flag_bitsILi16EEENST_INS5_IJNSA_ILi8EEESH_EEENS5_IJSH_SC_EEEEEEEvNS4_8identityES11_S1B_vS1C_EENS_8epilogue10collective18CollectiveEpilogueINS1E_23Sm100TmaWarpSpecializedILi4ELi2ELi16ELb1ELb0EEEJSI_NS5_IJNST_ISF_SC_EENST_ISH_SC_EEEEESJ_SK_SJ_SK_NS1E_6fusion15FusionCallbacksIS1I_NS1M_17LinearCombinationISJ_fSJ_fLNS_15FloatRoundStyleE2EEESI_S1L_JEEENS4_5SM1004TMEM4LOAD26SM100_TMEM_LOAD_16dp256b4xENS4_13SM90_TMA_LOADES1B_NS4_17SM75_U32x4_LDSM_NENS4_14SM90_TMA_STOREES1B_NS4_17SM90_U32x4_STSM_NENS4_39AutoVectorizingCopyWithAssumedAlignmentILi128EEEEEEvvEEEEvNT_6ParamsE,"",@"SHT_CUDA_INFO"
	.sectionflags	@""
	.align	4


	//----- nvinfo : EIATTR_CUDA_API_VERSION
	.align		4
        /*0000*/ 	.byte	0x04, 0x37
        /*0002*/ 	.short	(.L_31 - .L_30)
.L_30:
        /*0004*/ 	.word	0x00000082


	//----- nvinfo : EIATTR_KPARAM_INFO
	.align		4
.L_31:
        /*0008*/ 	.byte	0x04, 0x17
        /*000a*/ 	.short	(.L_33 - .L_32)
.L_32:
        /*000c*/ 	.word	0x00000000
        /*0010*/ 	.short	0x0000
        /*0012*/ 	.short	0x0000
        /*0014*/ 	.byte	0x00, 0xf0, 0x01, 0x20


	//----- nvinfo : EIATTR_AT_ENTRY_FRAGMENTS
	.align		4
.L_33:
        /*0018*/ 	.byte	0x04, 0x4f
        /*001a*/ 	.short	(.L_35 - .L_34)


	//   ....[0]....
.L_34:
        /*001c*/ 	.word	0x00000006


	//----- nvinfo : EIATTR_RESERVED_SMEM_USED
	.align		4
.L_35:
        /*0020*/ 	.byte	0x01, 0x41
	.zero		2


	//----- nvinfo : EIATTR_SPARSE_MMA_MASK
	.align		4
        /*0024*/ 	.byte	0x03, 0x50
        /*0026*/ 	.short	0x0000


	//----- nvinfo : EIATTR_TCGEN05_1CTA_USED
	.align		4
        /*0028*/ 	.byte	0x01, 0x51
	.zero		2


	//----- nvinfo : EIATTR_MAXREG_COUNT
	.align		4
        /*002c*/ 	.byte	0x03, 0x1b
        /*002e*/ 	.short	0x00ff


	//----- nvinfo : EIATTR_NUM_BARRIERS
	.align		4
        /*0030*/ 	.byte	0x02, 0x4c
        /*0032*/ 	.byte	0x07
	.zero		1


	//----- nvinfo : EIATTR_EXTERNS
	.align		4
        /*0034*/ 	.byte	0x04, 0x0f
        /*0036*/ 	.short	(.L_37 - .L_36)


	//   ....[0]....
	.align		4
.L_36:
        /*0038*/ 	.word	index@(__assertfail)


	//----- nvinfo : EIATTR_MERCURY_ISA_VERSION
	.align		4
.L_37:
        /*003c*/ 	.byte	0x03, 0x5f
        /*003e*/ 	.short	0x0101


	//----- nvinfo : EIATTR_INT_WARP_WIDE_INSTR_OFFSETS
	.align		4
        /*0040*/ 	.byte	0x04, 0x31
        /*0042*/ 	.short	(.L_39 - .L_38)


	//   ....[0]....
.L_38:
        /*0044*/ 	.word	0x00004950


	//   ....[1]....
        /*0048*/ 	.word	0x00004980


	//   ....[2]....
        /*004c*/ 	.word	0x000049a0


	//   ....[3]....
        /*0050*/ 	.word	0x00005520


	//   ....[4]....
        /*0054*/ 	.word	0x00005590


	//   ....[5]....
        /*0058*/ 	.word	0x00005660


	//   ....[6]....
        /*005c*/ 	.word	0x000056e0


	//   ....[7]....
        /*0060*/ 	.word	0x000057d0


	//   ....[8]....
        /*0064*/ 	.word	0x00005850


	//   ....[9]....
        /*0068*/ 	.word	0x00005930


	//   ....[10]....
        /*006c*/ 	.word	0x000059e0


	//----- nvinfo : EIATTR_COOP_GROUP_MASK_REGIDS
	.align		4
.L_39:
        /*0070*/ 	.byte	0x04, 0x29
        /*0072*/ 	.short	(.L_41 - .L_40)


	//   ....[0]....
.L_40:
        /*0074*/ 	.word	0xffffffff


	//   ....[1]....
        /*0078*/ 	.word	0xffffffff


	//   ....[2]....
        /*007c*/ 	.word	0xffffffff


	//   ....[3]....
        /*0080*/ 	.word	0xffffffff


	//   ....[4]....
        /*0084*/ 	.word	0xffffffff


	//   ....[5]....
        /*0088*/ 	.word	0xffffffff


	//   ....[6]....
        /*008c*/ 	.word	0xffffffff


	//   ....[7]....
        /*0090*/ 	.word	0xffffffff


	//   ....[8]....
        /*0094*/ 	.word	0xffffffff


	//   ....[9]....
        /*0098*/ 	.word	0xffffffff


	//   ....[10]....
        /*009c*/ 	.word	0xffffffff


	//   ....[11]....
        /*00a0*/ 	.word	0xffffffff


	//   ....[12]....
        /*00a4*/ 	.word	0xffffffff


	//   ....[13]....
        /*00a8*/ 	.word	0xffffffff


	//----- nvinfo : EIATTR_COOP_GROUP_INSTR_OFFSETS
	.align		4
.L_41:
        /*00ac*/ 	.byte	0x04, 0x28
        /*00ae*/ 	.short	(.L_43 - .L_42)


	//   ....[0]....
.L_42:
        /*00b0*/ 	.word	0x00000080


	//   ....[1]....
        /*00b4*/ 	.word	0x000004e0


	//   ....[2]....
        /*00b8*/ 	.word	0x00000860


	//   ....[3]....
        /*00bc*/ 	.word	0x00000a00


	//   ....[4]....
        /*00c0*/ 	.word	0x00000b00


	//   ....[5]....
        /*00c4*/ 	.word	0x00000c70


	//   ....[6]....
        /*00c8*/ 	.word	0x00000e10


	//   ....[7]....
        /*00cc*/ 	.word	0x00000fc0


	//   ....[8]....
        /*00d0*/ 	.word	0x000025e0


	//   ....[9]....
        /*00d4*/ 	.word	0x00003c20


	//   ....[10]....
        /*00d8*/ 	.word	0x00003e30


	//   ....[11]....
        /*00dc*/ 	.word	0x00003e60


	//   ....[12]....
        /*00e0*/ 	.word	0x00004830


	//   ....[13]....
        /*00e4*/ 	.word	0x00004a60


	//----- nvinfo : EIATTR_VRC_CTA_INIT_COUNT
	.align		4
.L_43:
        /*00e8*/ 	.byte	0x02, 0x4a
        /*00ea*/ 	.byte	0x80
	.zero		1


	//----- nvinfo : EIATTR_SYSCALL_OFFSETS
	.align		4
        /*00ec*/ 	.byte	0x04, 0x46
        /*00ee*/ 	.short	(.L_45 - .L_44)


	//   ....[0]....
.L_44:
        /*00f0*/ 	.word	0x00006690


	//   ....[1]....
        /*00f4*/ 	.word	0x00006780


	//   ....[2]....
        /*00f8*/ 	.word	0x00006ed0


	//   ....[3]....
        /*00fc*/ 	.word	0x00007780


	//   ....[4]....
        /*0100*/ 	.word	0x00008000


	//   ....[5]....
        /*0104*/ 	.word	0x00008870


	//----- nvinfo : EIATTR_MBARRIER_INSTR_OFFSETS
	.align		4
.L_45:
        /*0108*/ 	.byte	0x04, 0x39
        /*010a*/ 	.short	(.L_47 - .L_46)


	//   ....[0]....
.L_46:
        /*010c*/ 	.word	0x00000620
        /*0110*/ 	.word	0x000000ff
        /*0114*/ 	.word	0x00000000
        /*0118*/ 	.short	0x0100
        /*011a*/ 	.byte	0x04
	.zero		1


	//   ....[1]....
        /*011c*/ 	.word	0x00000630
        /*0120*/ 	.word	0x000000ff
        /*0124*/ 	.word	0x00000088
        /*0128*/ 	.short	0x0100
        /*012a*/ 	.byte	0x04
	.zero		1


	//   ....[2]....
        /*012c*/ 	.word	0x00000640
        /*0130*/ 	.word	0x000000ff
        /*0134*/ 	.word	0x00000008
        /*0138*/ 	.short	0x0100
        /*013a*/ 	.byte	0x04
	.zero		1


	//   ....[3]....
        /*013c*/ 	.word	0x00000650
        /*0140*/ 	.word	0x000000ff
        /*0144*/ 	.word	0x00000090
        /*0148*/ 	.short	0x0100
        /*014a*/ 	.byte	0x04
	.zero		1


	//   ....[4]....
        /*014c*/ 	.word	0x00000660
        /*0150*/ 	.word	0x000000ff
        /*0154*/ 	.word	0x00000010
        /*0158*/ 	.short	0x0100
        /*015a*/ 	.byte	0x04
	.zero		1


	//   ....[5]....
        /*015c*/ 	.word	0x00000670
        /*0160*/ 	.word	0x000000ff
        /*0164*/ 	.word	0x00000098
        /*0168*/ 	.short	0x0100
        /*016a*/ 	.byte	0x04
	.zero		1


	//   ....[6]....
        /*016c*/ 	.word	0x00000680
        /*0170*/ 	.word	0x000000ff
        /*0174*/ 	.word	0x00000018
        /*0178*/ 	.short	0x0100
        /*017a*/ 	.byte	0x04
	.zero		1


	//   ....[7]....
        /*017c*/ 	.word	0x00000690
        /*0180*/ 	.word	0x000000ff
        /*0184*/ 	.word	0x000000a0
        /*0188*/ 	.short	0x0100
        /*018a*/ 	.byte	0x04
	.zero		1


	//   ....[8]....
        /*018c*/ 	.word	0x000006a0
        /*0190*/ 	.word	0x000000ff
        /*0194*/ 	.word	0x00000020
        /*0198*/ 	.short	0x0100
        /*019a*/ 	.byte	0x04
	.zero		1


	//   ....[9]....
        /*019c*/ 	.word	0x000006b0
        /*01a0*/ 	.word	0x000000ff
        /*01a4*/ 	.word	0x000000a8
        /*01a8*/ 	.short	0x0100
        /*01aa*/ 	.byte	0x04
	.zero		1


	//   ....[10]....
        /*01ac*/ 	.word	0x000006c0
        /*01b0*/ 	.word	0x000000ff
        /*01b4*/ 	.word	0x00000028
        /*01b8*/ 	.short	0x0100
        /*01ba*/ 	.byte	0x04
	.zero		1


	//   ....[11]....
        /*01bc*/ 	.word	0x000006d0
        /*01c0*/ 	.word	0x000000ff
        /*01c4*/ 	.word	0x000000b0
        /*01c8*/ 	.short	0x0100
        /*01ca*/ 	.byte	0x04
	.zero		1


	//   ....[12]....
        /*01cc*/ 	.word	0x000006e0
        /*01d0*/ 	.word	0x000000ff
        /*01d4*/ 	.word	0x00000030
        /*01d8*/ 	.short	0x0100
        /*01da*/ 	.byte	0x04
	.zero		1


	//   ....[13]....
        /*01dc*/ 	.word	0x000006f0
        /*01e0*/ 	.word	0x000000ff
        /*01e4*/ 	.word	0x000000b8
        /*01e8*/ 	.short	0x0100
        /*01ea*/ 	.byte	0x04
	.zero		1


	//   ....[14]....
        /*01ec*/ 	.word	0x00000700
        /*01f0*/ 	.word	0x000000ff
        /*01f4*/ 	.word	0x00000038
        /*01f8*/ 	.short	0x0100
        /*01fa*/ 	.byte	0x04
	.zero		1


	//   ....[15]....
        /*01fc*/ 	.word	0x00000710
        /*0200*/ 	.word	0x000000ff
        /*0204*/ 	.word	0x000000c0
        /*0208*/ 	.short	0x0100
        /*020a*/ 	.byte	0x04
	.zero		1


	//   ....[16]....
        /*020c*/ 	.word	0x00000720
        /*0210*/ 	.word	0x000000ff
        /*0214*/ 	.word	0x00000040
        /*0218*/ 	.short	0x0100
        /*021a*/ 	.byte	0x04
	.zero		1


	//   ....[17]....
        /*021c*/ 	.word	0x00000730
        /*0220*/ 	.word	0x000000ff
        /*0224*/ 	.word	0x000000c8
        /*0228*/ 	.short	0x0100
        /*022a*/ 	.byte	0x04
	.zero		1


	//   ....[18]....
        /*022c*/ 	.word	0x00000740
        /*0230*/ 	.word	0x000000ff
        /*0234*/ 	.word	0x00000048
        /*0238*/ 	.short	0x0100
        /*023a*/ 	.byte	0x04
	.zero		1


	//   ....[19]....
        /*023c*/ 	.word	0x00000750
        /*0240*/ 	.word	0x000000ff
        /*0244*/ 	.word	0x000000d0
        /*0248*/ 	.short	0x0100
        /*024a*/ 	.byte	0x04
	.zero		1


	//   ....[20]....
        /*024c*/ 	.word	0x00000760
        /*0250*/ 	.word	0x000000ff
        /*0254*/ 	.word	0x00000050
        /*0258*/ 	.short	0x0100
        /*025a*/ 	.byte	0x04
	.zero		1


	//   ....[21]....
        /*025c*/ 	.word	0x00000770
        /*0260*/ 	.word	0x000000ff
        /*0264*/ 	.word	0x000000d8
        /*0268*/ 	.short	0x0100
        /*026a*/ 	.byte	0x04
	.zero		1


	//   ....[22]....
        /*026c*/ 	.word	0x00000780
        /*0270*/ 	.word	0x000000ff
        /*0274*/ 	.word	0x00000058
        /*0278*/ 	.short	0x0100
        /*027a*/ 	.byte	0x04
	.zero		1


	//   ....[23]....
        /*027c*/ 	.word	0x00000790
        /*0280*/ 	.word	0x000000ff
        /*0284*/ 	.word	0x000000e0
        /*0288*/ 	.short	0x0100
        /*028a*/ 	.byte	0x04
	.zero		1


	//   ....[24]....
        /*028c*/ 	.word	0x000007a0
        /*0290*/ 	.word	0x000000ff
        /*0294*/ 	.word	0x00000060
        /*0298*/ 	.short	0x0100
        /*029a*/ 	.byte	0x04
	.zero		1


	//   ....[25]....
        /*029c*/ 	.word	0x000007b0
        /*02a0*/ 	.word	0x000000ff
        /*02a4*/ 	.word	0x000000e8
        /*02a8*/ 	.short	0x0100
        /*02aa*/ 	.byte	0x04
	.zero		1


	//   ....[26]....
        /*02ac*/ 	.word	0x000007c0
        /*02b0*/ 	.word	0x000000ff
        /*02b4*/ 	.word	0x00000068
        /*02b8*/ 	.short	0x0100
        /*02ba*/ 	.byte	0x04
	.zero		1


	//   ....[27]....
        /*02bc*/ 	.word	0x000007d0
        /*02c0*/ 	.word	0x000000ff
        /*02c4*/ 	.word	0x000000f0
        /*02c8*/ 	.short	0x0100
        /*02ca*/ 	.byte	0x04
	.zero		1


	//   ....[28]....
        /*02cc*/ 	.word	0x000007e0
        /*02d0*/ 	.word	0x000000ff
        /*02d4*/ 	.word	0x00000070
        /*02d8*/ 	.short	0x0100
        /*02da*/ 	.byte	0x04
	.zero		1


	//   ....[29]....
        /*02dc*/ 	.word	0x000007f0
        /*02e0*/ 	.word	0x000000ff
        /*02e4*/ 	.word	0x000000f8
        /*02e8*/ 	.short	0x0100
        /*02ea*/ 	.byte	0x04
	.zero		1


	//   ....[30]....
        /*02ec*/ 	.word	0x00000800
        /*02f0*/ 	.word	0x000000ff
        /*02f4*/ 	.word	0x00000078
        /*02f8*/ 	.short	0x0100
        /*02fa*/ 	.byte	0x04
	.zero		1


	//   ....[31]....
        /*02fc*/ 	.word	0x00000810
        /*0300*/ 	.word	0x000000ff
        /*0304*/ 	.word	0x00000100
        /*0308*/ 	.short	0x0100
        /*030a*/ 	.byte	0x04
	.zero		1


	//   ....[32]....
        /*030c*/ 	.word	0x00000820
        /*0310*/ 	.word	0x000000ff
        /*0314*/ 	.word	0x00000080
        /*0318*/ 	.short	0x0100
        /*031a*/ 	.byte	0x04
	.zero		1


	//   ....[33]....
        /*031c*/ 	.word	0x00000830
        /*0320*/ 	.word	0x000000ff
        /*0324*/ 	.word	0x00000108
        /*0328*/ 	.short	0x0100
        /*032a*/ 	.byte	0x04
	.zero		1


	//   ....[34]....
        /*032c*/ 	.word	0x00000970
        /*0330*/ 	.word	0x000000ff
        /*0334*/ 	.word	0x00000110
        /*0338*/ 	.short	0x0100
        /*033a*/ 	.byte	0x04
	.zero		1


	//   ....[35]....
        /*033c*/ 	.word	0x00000980
        /*0340*/ 	.word	0x000000ff
        /*0344*/ 	.word	0x00000130
        /*0348*/ 	.short	0x0100
        /*034a*/ 	.byte	0x04
	.zero		1


	//   ....[36]....
        /*034c*/ 	.word	0x00000990
        /*0350*/ 	.word	0x000000ff
        /*0354*/ 	.word	0x00000118
        /*0358*/ 	.short	0x0100
        /*035a*/ 	.byte	0x04
	.zero		1


	//   ....[37]....
        /*035c*/ 	.word	0x000009a0
        /*0360*/ 	.word	0x000000ff
        /*0364*/ 	.word	0x00000138
        /*0368*/ 	.short	0x0100
        /*036a*/ 	.byte	0x04
	.zero		1


	//   ....[38]....
        /*036c*/ 	.word	0x000009b0
        /*0370*/ 	.word	0x000000ff
        /*0374*/ 	.word	0x00000120
        /*0378*/ 	.short	0x0100
        /*037a*/ 	.byte	0x04
	.zero		1


	//   ....[39]....
        /*037c*/ 	.word	0x000009c0
        /*0380*/ 	.word	0x000000ff
        /*0384*/ 	.word	0x00000140
        /*0388*/ 	.short	0x0100
        /*038a*/ 	.byte	0x04
	.zero		1


	//   ....[40]....
        /*038c*/ 	.word	0x000009d0
        /*0390*/ 	.word	0x000000ff
        /*0394*/ 	.word	0x00000128
        /*0398*/ 	.short	0x0100
        /*039a*/ 	.byte	0x04
	.zero		1


	//   ....[41]....
        /*039c*/ 	.word	0x000009e0
        /*03a0*/ 	.word	0x000000ff
        /*03a4*/ 	.word	0x00000148
        /*03a8*/ 	.short	0x0100
        /*03aa*/ 	.byte	0x04
	.zero		1


	//   ....[42]....
        /*03ac*/ 	.word	0x00000ad0
        /*03b0*/ 	.word	0x000000ff
        /*03b4*/ 	.word	0x00000150
        /*03b8*/ 	.short	0x0100
        /*03ba*/ 	.byte	0x06
	.zero		1


	//   ....[43]....
        /*03bc*/ 	.word	0x00000ae0
        /*03c0*/ 	.word	0x000000ff
        /*03c4*/ 	.word	0x00000158
        /*03c8*/ 	.short	0x0100
        /*03ca*/ 	.byte	0x06
	.zero		1


	//   ....[44]....
        /*03cc*/ 	.word	0x00000c20
        /*03d0*/ 	.word	0x000000ff
        /*03d4*/ 	.word	0x00000160
        /*03d8*/ 	.short	0x0100
        /*03da*/ 	.byte	0x06
	.zero		1


	//   ....[45]....
        /*03dc*/ 	.word	0x00000c30
        /*03e0*/ 	.word	0x000000ff
        /*03e4*/ 	.word	0x00000170
        /*03e8*/ 	.short	0x0100
        /*03ea*/ 	.byte	0x06
	.zero		1


	//   ....[46]....
        /*03ec*/ 	.word	0x00000c40
        /*03f0*/ 	.word	0x000000ff
        /*03f4*/ 	.word	0x00000168
        /*03f8*/ 	.short	0x0100
        /*03fa*/ 	.byte	0x06
	.zero		1


	//   ....[47]....
        /*03fc*/ 	.word	0x00000c50
        /*0400*/ 	.word	0x000000ff
        /*0404*/ 	.word	0x00000178
        /*0408*/ 	.short	0x0100
        /*040a*/ 	.byte	0x06
	.zero		1


	//   ....[48]....
        /*040c*/ 	.word	0x00000d80
        /*0410*/ 	.word	0x000000ff
        /*0414*/ 	.word	0x00000180
        /*0418*/ 	.short	0x0100
        /*041a*/ 	.byte	0x04
	.zero		1


	//   ....[49]....
        /*041c*/ 	.word	0x00000d90
        /*0420*/ 	.word	0x000000ff
        /*0424*/ 	.word	0x000001a0
        /*0428*/ 	.short	0x0100
        /*042a*/ 	.byte	0x04
	.zero		1


	//   ....[50]....
        /*042c*/ 	.word	0x00000da0
        /*0430*/ 	.word	0x000000ff
        /*0434*/ 	.word	0x00000188
        /*0438*/ 	.short	0x0100
        /*043a*/ 	.byte	0x04
	.zero		1


	//   ....[51]....
        /*043c*/ 	.word	0x00000db0
        /*0440*/ 	.word	0x000000ff
        /*0444*/ 	.word	0x000001a8
        /*0448*/ 	.short	0x0100
        /*044a*/ 	.byte	0x04
	.zero		1


	//   ....[52]....
        /*044c*/ 	.word	0x00000dc0
        /*0450*/ 	.word	0x000000ff
        /*0454*/ 	.word	0x00000190
        /*0458*/ 	.short	0x0100
        /*045a*/ 	.byte	0x04
	.zero		1


	//   ....[53]....
        /*045c*/ 	.word	0x00000dd0
        /*0460*/ 	.word	0x000000ff
        /*0464*/ 	.word	0x000001b0
        /*0468*/ 	.short	0x0100
        /*046a*/ 	.byte	0x04
	.zero		1


	//   ....[54]....
        /*046c*/ 	.word	0x00000de0
        /*0470*/ 	.word	0x000000ff
        /*0474*/ 	.word	0x00000198
        /*0478*/ 	.short	0x0100
        /*047a*/ 	.byte	0x04
	.zero		1


	//   ....[55]....
        /*047c*/ 	.word	0x00000df0
        /*0480*/ 	.word	0x000000ff
        /*0484*/ 	.word	0x000001b8
        /*0488*/ 	.short	0x0100
        /*048a*/ 	.byte	0x04
	.zero		1


	//   ....[56]....
        /*048c*/ 	.word	0x00000ee0
        /*0490*/ 	.word	0x000000ff
        /*0494*/ 	.word	0x000001c0
        /*0498*/ 	.short	0x0100
        /*049a*/ 	.byte	0x04
	.zero		1


	//   ....[57]....
        /*049c*/ 	.word	0x00000ef0
        /*04a0*/ 	.word	0x000000ff
        /*04a4*/ 	.word	0x000001d0
        /*04a8*/ 	.short	0x0100
        /*04aa*/ 	.byte	0x04
	.zero		1


	//   ....[58]....
        /*04ac*/ 	.word	0x00000f00
        /*04b0*/ 	.word	0x000000ff
        /*04b4*/ 	.word	0x000001c8
        /*04b8*/ 	.short	0x0100
        /*04ba*/ 	.byte	0x04
	.zero		1


	//   ....[59]....
        /*04bc*/ 	.word	0x00000f10
        /*04c0*/ 	.word	0x000000ff
        /*04c4*/ 	.word	0x000001d8
        /*04c8*/ 	.short	0x0100
        /*04ca*/ 	.byte	0x04
	.zero		1


	//   ....[60]....
        /*04cc*/ 	.word	0x00001e50
        /*04d0*/ 	.word	0x00000000
        /*04d4*/ 	.word	0x000001d0
        /*04d8*/ 	.short	0x010a
        /*04da*/ 	.byte	0xff
	.zero		1


	//   ....[61]....
        /*04dc*/ 	.word	0x00001e80
        /*04e0*/ 	.word	0x00000000
        /*04e4*/ 	.word	0x000001c0
        /*04e8*/ 	.short	0x0101
        /*04ea*/ 	.byte	0xff
	.zero		1


	//   ....[62]....
        /*04ec*/ 	.word	0x00001f30
        /*04f0*/ 	.word	0x000000ff
        /*04f4*/ 	.word	0x00000088
        /*04f8*/ 	.short	0x010a
        /*04fa*/ 	.byte	0x04
	.zero		1


	//   ....[63]....
        /*04fc*/ 	.word	0x00001fc0
        /*0500*/ 	.word	0x000000ff
        /*0504*/ 	.word	0x00000088
        /*0508*/ 	.short	0x010a
        /*050a*/ 	.byte	0x21
	.zero		1


	//   ....[64]....
        /*050c*/ 	.word	0x00002150
        /*0510*/ 	.word	0x000000ff
        /*0514*/ 	.word	0x00000088
        /*0518*/ 	.short	0x010a
        /*051a*/ 	.byte	0x05
	.zero		1


	//   ....[65]....
        /*051c*/ 	.word	0x000022a0
        /*0520*/ 	.word	0x000000ff
        /*0524*/ 	.word	0x00000158
        /*0528*/ 	.short	0x0101
        /*052a*/ 	.byte	0x15
	.zero		1


	//   ....[66]....
        /*052c*/ 	.word	0x000022c0
        /*0530*/ 	.word	0x000000ff
        /*0534*/ 	.word	0x00000088
        /*0538*/ 	.short	0x010a
        /*053a*/ 	.byte	0x04
	.zero		1


	//   ....[67]....
        /*053c*/ 	.word	0x00002340
        /*0540*/ 	.word	0x000000ff
        /*0544*/ 	.word	0x00000088
        /*0548*/ 	.short	0x010a
        /*054a*/ 	.byte	0x11
	.zero		1


	//   ....[68]....
        /*054c*/ 	.word	0x000024d0
        /*0550*/ 	.word	0x000000ff
        /*0554*/ 	.word	0x00000088
        /*0558*/ 	.short	0x010a
        /*055a*/ 	.byte	0x05
	.zero		1


	//   ....[69]....
        /*055c*/ 	.word	0x00002610
        /*0560*/ 	.word	0x00000003
        /*0564*/ 	.word	0x00000160
        /*0568*/ 	.short	0x010a
        /*056a*/ 	.byte	0xff
	.zero		1


	//   ....[70]....
        /*056c*/ 	.word	0x00002760
        /*0570*/ 	.word	0x00000000
        /*0574*/ 	.word	0x00000000
        /*0578*/ 	.short	0x0101
        /*057a*/ 	.byte	0xff
	.zero		1


	//   ....[71]....
        /*057c*/ 	.word	0x00002d20
        /*0580*/ 	.word	0x000000ff
        /*0584*/ 	.word	0x00000000
        /*0588*/ 	.short	0x010a
        /*058a*/ 	.byte	0x04
	.zero		1


	//   ....[72]....
        /*058c*/ 	.word	0x00002db0
        /*0590*/ 	.word	0x000000ff
        /*0594*/ 	.word	0x00000000
        /*0598*/ 	.short	0x010a
        /*059a*/ 	.byte	0x05
	.zero		1


	//   ....[73]....
        /*059c*/ 	.word	0x00002e40
        /*05a0*/ 	.word	0x000000ff
        /*05a4*/ 	.word	0x00000000
        /*05a8*/ 	.short	0x010a
        /*05aa*/ 	.byte	0x05
	.zero		1


	//   ....[74]....
        /*05ac*/ 	.word	0x00002ed0
        /*05b0*/ 	.word	0x000000ff
        /*05b4*/ 	.word	0x00000000
        /*05b8*/ 	.short	0x010a
        /*05ba*/ 	.byte	0x05
	.zero		1


	//   ....[75]....
        /*05bc*/ 	.word	0x00002f60
        /*05c0*/ 	.word	0x000000ff
        /*05c4*/ 	.word	0x00000000
        /*05c8*/ 	.short	0x010a
        /*05ca*/ 	.byte	0x05
	.zero		1


	//   ....[76]....
        /*05cc*/ 	.word	0x00002ff0
        /*05d0*/ 	.word	0x000000ff
        /*05d4*/ 	.word	0x00000000
        /*05d8*/ 	.short	0x010a
        /*05da*/ 	.byte	0x05
	.zero		1


	//   ....[77]....
        /*05dc*/ 	.word	0x00003080
        /*05e0*/ 	.word	0x000000ff
        /*05e4*/ 	.word	0x00000000
        /*05e8*/ 	.short	0x010a
        /*05ea*/ 	.byte	0x05
	.zero		1


	//   ....[78]....
        /*05ec*/ 	.word	0x00003110
        /*05f0*/ 	.word	0x000000ff
        /*05f4*/ 	.word	0x00000000
        /*05f8*/ 	.short	0x010a
        /*05fa*/ 	.byte	0x05
	.zero		1


	//   ....[79]....
        /*05fc*/ 	.word	0x000031a0
        /*0600*/ 	.word	0x000000ff
        /*0604*/ 	.word	0x00000000
        /*0608*/ 	.short	0x010a
        /*060a*/ 	.byte	0x05
	.zero		1


	//   ....[80]....
        /*060c*/ 	.word	0x00003230
        /*0610*/ 	.word	0x000000ff
        /*0614*/ 	.word	0x00000000
        /*0618*/ 	.short	0x010a
        /*061a*/ 	.byte	0x05
	.zero		1


	//   ....[81]....
        /*061c*/ 	.word	0x000032c0
        /*0620*/ 	.word	0x000000ff
        /*0624*/ 	.word	0x00000000
        /*0628*/ 	.short	0x010a
        /*062a*/ 	.byte	0x05
	.zero		1


	//   ....[82]....
        /*062c*/ 	.word	0x00003350
        /*0630*/ 	.word	0x000000ff
        /*0634*/ 	.word	0x00000000
        /*0638*/ 	.short	0x010a
        /*063a*/ 	.byte	0x05
	.zero		1


	//   ....[83]....
        /*063c*/ 	.word	0x000033e0
        /*0640*/ 	.word	0x000000ff
        /*0644*/ 	.word	0x00000000
        /*0648*/ 	.short	0x010a
        /*064a*/ 	.byte	0x05
	.zero		1


	//   ....[84]....
        /*064c*/ 	.word	0x00003470
        /*0650*/ 	.word	0x000000ff
        /*0654*/ 	.word	0x00000000
        /*0658*/ 	.short	0x010a
        /*065a*/ 	.byte	0x05
	.zero		1


	//   ....[85]....
        /*065c*/ 	.word	0x00003500
        /*0660*/ 	.word	0x000000ff
        /*0664*/ 	.word	0x00000000
        /*0668*/ 	.short	0x010a
        /*066a*/ 	.byte	0x05
	.zero		1


	//   ....[86]....
        /*066c*/ 	.word	0x00003590
        /*0670*/ 	.word	0x000000ff
        /*0674*/ 	.word	0x00000000
        /*0678*/ 	.short	0x010a
        /*067a*/ 	.byte	0x05
	.zero		1


	//   ....[87]....
        /*067c*/ 	.word	0x00003630
        /*0680*/ 	.word	0x00000000
        /*0684*/ 	.word	0x00000000
        /*0688*/ 	.short	0x010a
        /*068a*/ 	.byte	0xff
	.zero		1


	//   ....[88]....
        /*068c*/ 	.word	0x00003770
        /*0690*/ 	.word	0x00000002
        /*0694*/ 	.word	0x000001c0
        /*0698*/ 	.short	0x010a
        /*069a*/ 	.byte	0xff
	.zero		1


	//   ....[89]....
        /*069c*/ 	.word	0x000037e0
        /*06a0*/ 	.word	0x00000002
        /*06a4*/ 	.word	0x00000000
        /*06a8*/ 	.short	0x0101
        /*06aa*/ 	.byte	0xff
	.zero		1


	//   ....[90]....
        /*06ac*/ 	.word	0x00003800
        /*06b0*/ 	.word	0x000000ff
        /*06b4*/ 	.word	0x00000170
        /*06b8*/ 	.short	0x010a
        /*06ba*/ 	.byte	0x04
	.zero		1


	//   ....[91]....
        /*06bc*/ 	.word	0x00003920
        /*06c0*/ 	.word	0x00000002
        /*06c4*/ 	.word	0x00000160
        /*06c8*/ 	.short	0x010a
        /*06ca*/ 	.byte	0xff
	.zero		1


	//   ....[92]....
        /*06cc*/ 	.word	0x00003a20
        /*06d0*/ 	.word	0x00000002
        /*06d4*/ 	.word	0x00000000
        /*06d8*/ 	.short	0x0101
        /*06da*/ 	.byte	0xff
	.zero		1


	//   ....[93]....
        /*06dc*/ 	.word	0x00003ab0
        /*06e0*/ 	.word	0x000000ff
        /*06e4*/ 	.word	0x00000170
        /*06e8*/ 	.short	0x0106
        /*06ea*/ 	.byte	0x04
	.zero		1


	//   ....[94]....
        /*06ec*/ 	.word	0x00003ad0
        /*06f0*/ 	.word	0x000000ff
        /*06f4*/ 	.word	0x00000170
        /*06f8*/ 	.short	0x010a
        /*06fa*/ 	.byte	0x04
	.zero		1


	//   ....[95]....
        /*06fc*/ 	.word	0x00003b60
        /*0700*/ 	.word	0x000000ff
        /*0704*/ 	.word	0x00000170
        /*0708*/ 	.short	0x0106
        /*070a*/ 	.byte	0x07
	.zero		1


	//   ....[96]....
        /*070c*/ 	.word	0x00003ba0
        /*0710*/ 	.word	0x00000000
        /*0714*/ 	.word	0x00000170
        /*0718*/ 	.short	0x010a
        /*071a*/ 	.byte	0xff
	.zero		1


	//   ....[97]....
        /*071c*/ 	.word	0x000040c0
        /*0720*/ 	.word	0x00000000
        /*0724*/ 	.word	0x00000160
        /*0728*/ 	.short	0x010a
        /*072a*/ 	.byte	0xff
	.zero		1


	//   ....[98]....
        /*072c*/ 	.word	0x000041c0
        /*0730*/ 	.word	0x00000003
        /*0734*/ 	.word	0x00000000
        /*0738*/ 	.short	0x0101
        /*073a*/ 	.byte	0xff
	.zero		1


	//   ....[99]....
        /*073c*/ 	.word	0x000041d0
        /*0740*/ 	.word	0x000000ff
        /*0744*/ 	.word	0x00000000
        /*0748*/ 	.short	0x010a
        /*074a*/ 	.byte	0x04
	.zero		1


	//   ....[100]....
        /*074c*/ 	.word	0x00004250
        /*0750*/ 	.word	0x000000ff
        /*0754*/ 	.word	0x000001a0
        /*0758*/ 	.short	0x010a
        /*075a*/ 	.byte	0x17
	.zero		1


	//   ....[101]....
        /*075c*/ 	.word	0x00004330
        /*0760*/ 	.word	0x000000ff
        /*0764*/ 	.word	0x00000000
        /*0768*/ 	.short	0x010a
        /*076a*/ 	.byte	0x05
	.zero		1


	//   ....[102]....
        /*076c*/ 	.word	0x00004470
        /*0770*/ 	.word	0x000000ff
        /*0774*/ 	.word	0x00000000
        /*0778*/ 	.short	0x010a
        /*077a*/ 	.byte	0x04
	.zero		1


	//   ....[103]....
        /*077c*/ 	.word	0x00004660
        /*0780*/ 	.word	0x000000ff
        /*0784*/ 	.word	0x00000000
        /*0788*/ 	.short	0x010a
        /*078a*/ 	.byte	0x04
	.zero		1


	//   ....[104]....
        /*078c*/ 	.word	0x000046f0
        /*0790*/ 	.word	0x000000ff
        /*0794*/ 	.word	0x00000000
        /*0798*/ 	.short	0x010a
        /*079a*/ 	.byte	0x05
	.zero		1


	//   ....[105]....
        /*079c*/ 	.word	0x00004780
        /*07a0*/ 	.word	0x000000ff
        /*07a4*/ 	.word	0x00000000
        /*07a8*/ 	.short	0x010a
        /*07aa*/ 	.byte	0x05
	.zero		1


	//   ....[106]....
        /*07ac*/ 	.word	0x00004810
        /*07b0*/ 	.word	0x000000ff
        /*07b4*/ 	.word	0x00000000
        /*07b8*/ 	.short	0x010a
        /*07ba*/ 	.byte	0x04
	.zero		1


	//   ....[107]....
        /*07bc*/ 	.word	0x00004d20
        /*07c0*/ 	.word	0x0000000c
        /*07c4*/ 	.word	0x00000160
        /*07c8*/ 	.short	0x010a
        /*07ca*/ 	.byte	0xff
	.zero		1


	//   ....[108]....
        /*07cc*/ 	.word	0x00004e90
        /*07d0*/ 	.word	0x00000000
        /*07d4*/ 	.word	0x00000000
        /*07d8*/ 	.short	0x0101
        /*07da*/ 	.byte	0xff
	.zero		1


	//   ....[109]....
        /*07dc*/ 	.word	0x00005320
        /*07e0*/ 	.word	0x000000ff
        /*07e4*/ 	.word	0x00000158
        /*07e8*/ 	.short	0x010a
        /*07ea*/ 	.byte	0x15
	.zero		1


	//   ....[110]....
        /*07ec*/ 	.word	0x000054a0
        /*07f0*/ 	.word	0x000000ff
        /*07f4*/ 	.word	0x00000130
        /*07f8*/ 	.short	0x010a
        /*07fa*/ 	.byte	0x15
	.zero		1


	//   ....[111]....
        /*07fc*/ 	.word	0x00005610
        /*0800*/ 	.word	0x000000ff
        /*0804*/ 	.word	0x00000110
        /*0808*/ 	.short	0x010b
        /*080a*/ 	.byte	0x15
	.zero		1


	//   ....[112]....
        /*080c*/ 	.word	0x00005620
        /*0810*/ 	.word	0x000000ff
        /*0814*/ 	.word	0x00000000
        /*0818*/ 	.short	0x0101
        /*081a*/ 	.byte	0x28
	.zero		1


	//   ....[113]....
        /*081c*/ 	.word	0x00005630
        /*0820*/ 	.word	0x000000ff
        /*0824*/ 	.word	0x00000138
        /*0828*/ 	.short	0x010a
        /*082a*/ 	.byte	0x15
	.zero		1


	//   ....[114]....
        /*082c*/ 	.word	0x00005780
        /*0830*/ 	.word	0x000000ff
        /*0834*/ 	.word	0x00000118
        /*0838*/ 	.short	0x010b
        /*083a*/ 	.byte	0x15
	.zero		1


	//   ....[115]....
        /*083c*/ 	.word	0x00005790
        /*0840*/ 	.word	0x000000ff
        /*0844*/ 	.word	0x00000000
        /*0848*/ 	.short	0x0101
        /*084a*/ 	.byte	0x27
	.zero		1


	//   ....[116]....
        /*084c*/ 	.word	0x000057a0
        /*0850*/ 	.word	0x000000ff
        /*0854*/ 	.word	0x00000140
        /*0858*/ 	.short	0x010a
        /*085a*/ 	.byte	0x15
	.zero		1


	//   ....[117]....
        /*085c*/ 	.word	0x000058e0
        /*0860*/ 	.word	0x000000ff
        /*0864*/ 	.word	0x00000120
        /*0868*/ 	.short	0x010b
        /*086a*/ 	.byte	0x15
	.zero		1


	//   ....[118]....
        /*086c*/ 	.word	0x000058f0
        /*0870*/ 	.word	0x000000ff
        /*0874*/ 	.word	0x00000000
        /*0878*/ 	.short	0x0101
        /*087a*/ 	.byte	0x26
	.zero		1


	//   ....[119]....
        /*087c*/ 	.word	0x00005900
        /*0880*/ 	.word	0x000000ff
        /*0884*/ 	.word	0x00000148
        /*0888*/ 	.short	0x010a
        /*088a*/ 	.byte	0x15
	.zero		1


	//   ....[120]....
        /*088c*/ 	.word	0x00005b00
        /*0890*/ 	.word	0x000000ff
        /*0894*/ 	.word	0x00000128
        /*0898*/ 	.short	0x010b
        /*089a*/ 	.byte	0x15
	.zero		1


	//   ....[121]....
        /*089c*/ 	.word	0x00005b10
        /*08a0*/ 	.word	0x000000ff
        /*08a4*/ 	.word	0x00000000
        /*08a8*/ 	.short	0x0101
        /*08aa*/ 	.byte	0x25
	.zero		1


	//   ....[122]....
        /*08ac*/ 	.word	0x00005b40
        /*08b0*/ 	.word	0x000000ff
        /*08b4*/ 	.word	0x00000130
        /*08b8*/ 	.short	0x010a
        /*08ba*/ 	.byte	0x15
	.zero		1


	//   ....[123]....
        /*08bc*/ 	.word	0x00005b60
        /*08c0*/ 	.word	0x000000ff
        /*08c4*/ 	.word	0x00000138
        /*08c8*/ 	.short	0x010a
        /*08ca*/ 	.byte	0x15
	.zero		1


	//   ....[124]....
        /*08cc*/ 	.word	0x00005b80
        /*08d0*/ 	.word	0x000000ff
        /*08d4*/ 	.word	0x00000140
        /*08d8*/ 	.short	0x010a
        /*08da*/ 	.byte	0x15
	.zero		1


	//   ....[125]....
        /*08dc*/ 	.word	0x00005bc0
        /*08e0*/ 	.word	0x00000000
        /*08e4*/ 	.word	0x00000148
        /*08e8*/ 	.short	0x010a
        /*08ea*/ 	.byte	0xff
	.zero		1


	//   ....[126]....
        /*08ec*/ 	.word	0x00005f20
        /*08f0*/ 	.word	0x00000003
        /*08f4*/ 	.word	0x00000160
        /*08f8*/ 	.short	0x010a
        /*08fa*/ 	.byte	0xff
	.zero		1


	//   ....[127]....
        /*08fc*/ 	.word	0x000060a0
        /*0900*/ 	.word	0x00000000
        /*0904*/ 	.word	0x00000000
        /*0908*/ 	.short	0x0101
        /*090a*/ 	.byte	0xff
	.zero		1


	//   ....[128]....
        /*090c*/ 	.word	0x00006b90
        /*0910*/ 	.word	0x000000ff
        /*0914*/ 	.word	0x00000110
        /*0918*/ 	.short	0x010a
        /*091a*/ 	.byte	0x2c
	.zero		1


	//   ....[129]....
        /*091c*/ 	.word	0x00006bc0
        /*0920*/ 	.word	0x0000001a
        /*0924*/ 	.word	0x00000180
        /*0928*/ 	.short	0x010a
        /*092a*/ 	.byte	0xff
	.zero		1


	//   ....[130]....
        /*092c*/ 	.word	0x00006cd0
        /*0930*/ 	.word	0x000000ff
        /*0934*/ 	.word	0x00000110
        /*0938*/ 	.short	0x010a
        /*093a*/ 	.byte	0x2c
	.zero		1


	//   ....[131]....
        /*093c*/ 	.word	0x00006db0
        /*0940*/ 	.word	0x0000001a
        /*0944*/ 	.word	0x00000180
        /*0948*/ 	.short	0x010a
        /*094a*/ 	.byte	0xff
	.zero		1


	//   ....[132]....
        /*094c*/ 	.word	0x000074e0
        /*0950*/ 	.word	0x00000000
        /*0954*/ 	.word	0x00000000
        /*0958*/ 	.short	0x0101
        /*095a*/ 	.byte	0xff
	.zero		1


	//   ....[133]....
        /*095c*/ 	.word	0x000074f0
        /*0960*/ 	.word	0x00000004
        /*0964*/ 	.word	0x00000110
        /*0968*/ 	.short	0x010a
        /*096a*/ 	.byte	0xff
	.zero		1


	//   ....[134]....
        /*096c*/ 	.word	0x000075b0
        /*0970*/ 	.word	0x00000004
        /*0974*/ 	.word	0x00000110
        /*0978*/ 	.short	0x010a
        /*097a*/ 	.byte	0xff
	.zero		1


	//   ....[135]....
        /*097c*/ 	.word	0x00007d60
        /*0980*/ 	.word	0x00000000
        /*0984*/ 	.word	0x00000000
        /*0988*/ 	.short	0x0101
        /*098a*/ 	.byte	0xff
	.zero		1


	//   ....[136]....
        /*098c*/ 	.word	0x00007d80
        /*0990*/ 	.word	0x00000002
        /*0994*/ 	.word	0x00000110
        /*0998*/ 	.short	0x010a
        /*099a*/ 	.byte	0xff
	.zero		1


	//   ....[137]....
        /*099c*/ 	.word	0x00007e30
        /*09a0*/ 	.word	0x00000002
        /*09a4*/ 	.word	0x00000110
        /*09a8*/ 	.short	0x010a
        /*09aa*/ 	.byte	0xff
	.zero		1


	//   ....[138]....
        /*09ac*/ 	.word	0x000085d0
        /*09b0*/ 	.word	0x00000000
        /*09b4*/ 	.word	0x00000000
        /*09b8*/ 	.short	0x0101
        /*09ba*/ 	.byte	0xff
	.zero		1


	//   ....[139]....
        /*09bc*/ 	.word	0x000085f0
        /*09c0*/ 	.word	0x00000003
        /*09c4*/ 	.word	0x00000110
        /*09c8*/ 	.short	0x010a
        /*09ca*/ 	.byte	0xff
	.zero		1


	//   ....[140]....
        /*09cc*/ 	.word	0x000086a0
        /*09d0*/ 	.word	0x00000003
        /*09d4*/ 	.word	0x00000110
        /*09d8*/ 	.short	0x010a
        /*09da*/ 	.byte	0xff
	.zero		1


	//   ....[141]....
        /*09dc*/ 	.word	0x00008ab0
        /*09e0*/ 	.word	0x000000ff
        /*09e4*/ 	.word	0x00000000
        /*09e8*/ 	.short	0x0101
        /*09ea*/ 	.byte	0x04
	.zero		1


	//   ....[142]....
        /*09ec*/ 	.word	0x00008eb0
        /*09f0*/ 	.word	0x00000000
        /*09f4*/ 	.word	0x00000000
        /*09f8*/ 	.short	0x0101
        /*09fa*/ 	.byte	0xff
	.zero		1


	//   ....[143]....
        /*09fc*/ 	.word	0x00009170
        /*0a00*/ 	.word	0x000000ff
        /*0a04*/ 	.word	0x00000000
        /*0a08*/ 	.short	0x0101
        /*0a0a*/ 	.byte	0x06
	.zero		1


	//   ....[144]....
        /*0a0c*/ 	.word	0x00009190
        /*0a10*/ 	.word	0x00000000
        /*0a14*/ 	.word	0x000001d0
        /*0a18*/ 	.short	0x010a
        /*0a1a*/ 	.byte	0xff
	.zero		1


	//   ....[145]....
        /*0a1c*/ 	.word	0x000091f0
        /*0a20*/ 	.word	0x00000000
        /*0a24*/ 	.word	0x00000088
        /*0a28*/ 	.short	0x010a
        /*0a2a*/ 	.byte	0xff
	.zero		1


	//   ....[146]....
        /*0a2c*/ 	.word	0x00009250
        /*0a30*/ 	.word	0x00000000
        /*0a34*/ 	.word	0x00000088
        /*0a38*/ 	.short	0x010a
        /*0a3a*/ 	.byte	0xff
	.zero		1


	//   ....[147]....
        /*0a3c*/ 	.word	0x000092a0
        /*0a40*/ 	.word	0x00000003
        /*0a44*/ 	.word	0x00000160
        /*0a48*/ 	.short	0x010a
        /*0a4a*/ 	.byte	0xff
	.zero		1


	//   ....[148]....
        /*0a4c*/ 	.word	0x00009300
        /*0a50*/ 	.word	0x00000000
        /*0a54*/ 	.word	0x00000000
        /*0a58*/ 	.short	0x010a
        /*0a5a*/ 	.byte	0xff
	.zero		1


	//   ....[149]....
        /*0a5c*/ 	.word	0x00009360
        /*0a60*/ 	.word	0x00000000
        /*0a64*/ 	.word	0x00000000
        /*0a68*/ 	.short	0x010a
        /*0a6a*/ 	.byte	0xff
	.zero		1


	//   ....[150]....
        /*0a6c*/ 	.word	0x000093c0
        /*0a70*/ 	.word	0x00000000
        /*0a74*/ 	.word	0x00000000
        /*0a78*/ 	.short	0x010a
        /*0a7a*/ 	.byte	0xff
	.zero		1


	//   ....[151]....
        /*0a7c*/ 	.word	0x00009420
        /*0a80*/ 	.word	0x00000000
        /*0a84*/ 	.word	0x00000000
        /*0a88*/ 	.short	0x010a
        /*0a8a*/ 	.byte	0xff
	.zero		1


	//   ....[152]....
        /*0a8c*/ 	.word	0x00009480
        /*0a90*/ 	.word	0x00000000
        /*0a94*/ 	.word	0x00000000
        /*0a98*/ 	.short	0x010a
        /*0a9a*/ 	.byte	0xff
	.zero		1


	//   ....[153]....
        /*0a9c*/ 	.word	0x000094e0
        /*0aa0*/ 	.word	0x00000000
        /*0aa4*/ 	.word	0x00000000
        /*0aa8*/ 	.short	0x010a
        /*0aaa*/ 	.byte	0xff
	.zero		1


	//   ....[154]....
        /*0aac*/ 	.word	0x00009540
        /*0ab0*/ 	.word	0x00000000
        /*0ab4*/ 	.word	0x00000000
        /*0ab8*/ 	.short	0x010a
        /*0aba*/ 	.byte	0xff
	.zero		1


	//   ....[155]....
        /*0abc*/ 	.word	0x000095a0
        /*0ac0*/ 	.word	0x00000000
        /*0ac4*/ 	.word	0x00000000
        /*0ac8*/ 	.short	0x010a
        /*0aca*/ 	.byte	0xff
	.zero		1


	//   ....[156]....
        /*0acc*/ 	.word	0x00009600
        /*0ad0*/ 	.word	0x00000000
        /*0ad4*/ 	.word	0x00000000
        /*0ad8*/ 	.short	0x010a
        /*0ada*/ 	.byte	0xff
	.zero		1


	//   ....[157]....
        /*0adc*/ 	.word	0x00009660
        /*0ae0*/ 	.word	0x00000000
        /*0ae4*/ 	.word	0x00000000
        /*0ae8*/ 	.short	0x010a
        /*0aea*/ 	.byte	0xff
	.zero		1


	//   ....[158]....
        /*0aec*/ 	.word	0x000096c0
        /*0af0*/ 	.word	0x00000000
        /*0af4*/ 	.word	0x00000000
        /*0af8*/ 	.short	0x010a
        /*0afa*/ 	.byte	0xff
	.zero		1


	//   ....[159]....
        /*0afc*/ 	.word	0x00009720
        /*0b00*/ 	.word	0x00000000
        /*0b04*/ 	.word	0x00000000
        /*0b08*/ 	.short	0x010a
        /*0b0a*/ 	.byte	0xff
	.zero		1


	//   ....[160]....
        /*0b0c*/ 	.word	0x00009780
        /*0b10*/ 	.word	0x00000000
        /*0b14*/ 	.word	0x00000000
        /*0b18*/ 	.short	0x010a
        /*0b1a*/ 	.byte	0xff
	.zero		1


	//   ....[161]....
        /*0b1c*/ 	.word	0x000097e0
        /*0b20*/ 	.word	0x00000000
        /*0b24*/ 	.word	0x00000000
        /*0b28*/ 	.short	0x010a
        /*0b2a*/ 	.byte	0xff
	.zero		1


	//   ....[162]....
        /*0b2c*/ 	.word	0x00009840
        /*0b30*/ 	.word	0x00000000
        /*0b34*/ 	.word	0x00000000
        /*0b38*/ 	.short	0x010a
        /*0b3a*/ 	.byte	0xff
	.zero		1


	//   ....[163]....
        /*0b3c*/ 	.word	0x000098a0
        /*0b40*/ 	.word	0x00000000
        /*0b44*/ 	.word	0x00000000
        /*0b48*/ 	.short	0x010a
        /*0b4a*/ 	.byte	0xff
	.zero		1


	//   ....[164]....
        /*0b4c*/ 	.word	0x000098f0
        /*0b50*/ 	.word	0x00000002
        /*0b54*/ 	.word	0x000001c0
        /*0b58*/ 	.short	0x010a
        /*0b5a*/ 	.byte	0xff
	.zero		1


	//   ....[165]....
        /*0b5c*/ 	.word	0x00009950
        /*0b60*/ 	.word	0x00000002
        /*0b64*/ 	.word	0x00000170
        /*0b68*/ 	.short	0x010a
        /*0b6a*/ 	.byte	0xff
	.zero		1


	//   ....[166]....
        /*0b6c*/ 	.word	0x000099a0
        /*0b70*/ 	.word	0x00000002
        /*0b74*/ 	.word	0x00000160
        /*0b78*/ 	.short	0x010a
        /*0b7a*/ 	.byte	0xff
	.zero		1


	//   ....[167]....
        /*0b7c*/ 	.word	0x00009a00
        /*0b80*/ 	.word	0x00000000
        /*0b84*/ 	.word	0x00000170
        /*0b88*/ 	.short	0x010a
        /*0b8a*/ 	.byte	0xff
	.zero		1


	//   ....[168]....
        /*0b8c*/ 	.word	0x00009a50
        /*0b90*/ 	.word	0x00000000
        /*0b94*/ 	.word	0x00000160
        /*0b98*/ 	.short	0x010a
        /*0b9a*/ 	.byte	0xff
	.zero		1


	//   ....[169]....
        /*0b9c*/ 	.word	0x00009ab0
        /*0ba0*/ 	.word	0x00000002
        /*0ba4*/ 	.word	0x000001a0
        /*0ba8*/ 	.short	0x010a
        /*0baa*/ 	.byte	0xff
	.zero		1


	//   ....[170]....
        /*0bac*/ 	.word	0x00009b10
        /*0bb0*/ 	.word	0x00000000
        /*0bb4*/ 	.word	0x00000000
        /*0bb8*/ 	.short	0x010a
        /*0bba*/ 	.byte	0xff
	.zero		1


	//   ....[171]....
        /*0bbc*/ 	.word	0x00009b70
        /*0bc0*/ 	.word	0x00000000
        /*0bc4*/ 	.word	0x00000000
        /*0bc8*/ 	.short	0x010a
        /*0bca*/ 	.byte	0xff
	.zero		1


	//   ....[172]....
        /*0bcc*/ 	.word	0x00009bd0
        /*0bd0*/ 	.word	0x00000000
        /*0bd4*/ 	.word	0x00000000
        /*0bd8*/ 	.short	0x010a
        /*0bda*/ 	.byte	0xff
	.zero		1


	//   ....[173]....
        /*0bdc*/ 	.word	0x00009c30
        /*0be0*/ 	.word	0x00000000
        /*0be4*/ 	.word	0x00000000
        /*0be8*/ 	.short	0x010a
        /*0bea*/ 	.byte	0xff
	.zero		1


	//   ....[174]....
        /*0bec*/ 	.word	0x00009c90
        /*0bf0*/ 	.word	0x00000000
        /*0bf4*/ 	.word	0x00000000
        /*0bf8*/ 	.short	0x010a
        /*0bfa*/ 	.byte	0xff
	.zero		1


	//   ....[175]....
        /*0bfc*/ 	.word	0x00009ce0
        /*0c00*/ 	.word	0x0000000c
        /*0c04*/ 	.word	0x00000160
        /*0c08*/ 	.short	0x010a
        /*0c0a*/ 	.byte	0xff
	.zero		1


	//   ....[176]....
        /*0c0c*/ 	.word	0x00009d40
        /*0c10*/ 	.word	0x00000000
        /*0c14*/ 	.word	0x00000158
        /*0c18*/ 	.short	0x010a
        /*0c1a*/ 	.byte	0xff
	.zero		1


	//   ....[177]....
        /*0c1c*/ 	.word	0x00009da0
        /*0c20*/ 	.word	0x00000000
        /*0c24*/ 	.word	0x00000130
        /*0c28*/ 	.short	0x010a
        /*0c2a*/ 	.byte	0xff
	.zero		1


	//   ....[178]....
        /*0c2c*/ 	.word	0x00009e00
        /*0c30*/ 	.word	0x00000000
        /*0c34*/ 	.word	0x00000138
        /*0c38*/ 	.short	0x010a
        /*0c3a*/ 	.byte	0xff
	.zero		1


	//   ....[179]....
        /*0c3c*/ 	.word	0x00009e60
        /*0c40*/ 	.word	0x00000000
        /*0c44*/ 	.word	0x00000140
        /*0c48*/ 	.short	0x010a
        /*0c4a*/ 	.byte	0xff
	.zero		1


	//   ....[180]....
        /*0c4c*/ 	.word	0x00009ec0
        /*0c50*/ 	.word	0x00000000
        /*0c54*/ 	.word	0x00000148
        /*0c58*/ 	.short	0x010a
        /*0c5a*/ 	.byte	0xff
	.zero		1


	//   ....[181]....
        /*0c5c*/ 	.word	0x00009f20
        /*0c60*/ 	.word	0x00000000
        /*0c64*/ 	.word	0x00000130
        /*0c68*/ 	.short	0x010a
        /*0c6a*/ 	.byte	0xff
	.zero		1


	//   ....[182]....
        /*0c6c*/ 	.word	0x00009f80
        /*0c70*/ 	.word	0x00000000
        /*0c74*/ 	.word	0x00000138
        /*0c78*/ 	.short	0x010a
        /*0c7a*/ 	.byte	0xff
	.zero		1


	//   ....[183]....
        /*0c7c*/ 	.word	0x00009fe0
        /*0c80*/ 	.word	0x00000000
        /*0c84*/ 	.word	0x00000140
        /*0c88*/ 	.short	0x010a
        /*0c8a*/ 	.byte	0xff
	.zero		1


	//   ....[184]....
        /*0c8c*/ 	.word	0x0000a030
        /*0c90*/ 	.word	0x00000003
        /*0c94*/ 	.word	0x00000160
        /*0c98*/ 	.short	0x010a
        /*0c9a*/ 	.byte	0xff
	.zero		1


	//   ....[185]....
        /*0c9c*/ 	.word	0x0000a090
        /*0ca0*/ 	.word	0x00000000
        /*0ca4*/ 	.word	0x00000110
        /*0ca8*/ 	.short	0x010a
        /*0caa*/ 	.byte	0xff
	.zero		1


	//   ....[186]....
        /*0cac*/ 	.word	0x0000a0e0
        /*0cb0*/ 	.word	0x0000001a
        /*0cb4*/ 	.word	0x00000180
        /*0cb8*/ 	.short	0x010a
        /*0cba*/ 	.byte	0xff
	.zero		1


	//   ....[187]....
        /*0cbc*/ 	.word	0x0000a130
        /*0cc0*/ 	.word	0x00000004
        /*0cc4*/ 	.word	0x00000110
        /*0cc8*/ 	.short	0x010a
        /*0cca*/ 	.byte	0xff
	.zero		1


	//   ....[188]....
        /*0ccc*/ 	.word	0x0000a180
        /*0cd0*/ 	.word	0x00000002
        /*0cd4*/ 	.word	0x00000110
        /*0cd8*/ 	.short	0x010a
        /*0cda*/ 	.byte	0xff
	.zero		1


	//   ....[189]....
        /*0cdc*/ 	.word	0x0000a1d0
        /*0ce0*/ 	.word	0x00000003
        /*0ce4*/ 	.word	0x00000110
        /*0ce8*/ 	.short	0x010a
        /*0cea*/ 	.byte	0xff
	.zero		1


	//----- nvinfo : EIATTR_NUM_MBARRIERS
	.align		4
.L_47:
        /*0cec*/ 	.byte	0x03, 0x38
        /*0cee*/ 	.short	0x003c


	//----- nvinfo : EIATTR_EXIT_INSTR_OFFSETS
	.align		4
        /*0cf0*/ 	.byte	0x04, 0x1c
        /*0cf2*/ 	.short	(.L_49 - .L_48)


	//   ....[0]....
.L_48:
        /*0cf4*/ 	.word	0x00003660


	//   ....[1]....
        /*0cf8*/ 	.word	0x00003b70


	//   ....[2]....
        /*0cfc*/ 	.word	0x00003bd0


	//   ....[3]....
        /*0d00*/ 	.word	0x00004a70


	//   ....[4]....
        /*0d04*/ 	.word	0x00005bf0


	//   ....[5]....
        /*0d08*/ 	.word	0x00005c30


	//   ....[6]....
        /*0d0c*/ 	.word	0x00009060


	//   ....[7]....
        /*0d10*/ 	.word	0x000090d0


	//   ....[8]....
        /*0d14*/ 	.word	0x00009100


	//   ....[9]....
        /*0d18*/ 	.word	0x00009180


	//----- nvinfo : EIATTR_MAX_THREADS
	.align		4
.L_49:
        /*0d1c*/ 	.byte	0x04, 0x05
        /*0d1e*/ 	.short	(.L_51 - .L_50)
.L_50:
        /*0d20*/ 	.word	0x00000100
        /*0d24*/ 	.word	0x00000001
        /*0d28*/ 	.word	0x00000001


	//----- nvinfo : EIATTR_CRS_STACK_SIZE
	.align		4
.L_51:
        /*0d2c*/ 	.byte	0x04, 0x1e
        /*0d2e*/ 	.short	(.L_53 - .L_52)
.L_52:
        /*0d30*/ 	.word	0x00000000


	//----- nvinfo : EIATTR_CBANK_PARAM_SIZE
	.align		4
.L_53:
        /*0d34*/ 	.byte	0x03, 0x19
        /*0d36*/ 	.short	0x0800


	//----- nvinfo : EIATTR_PARAM_CBANK
	.align		4
        /*0d38*/ 	.byte	0x04, 0x0a
        /*0d3a*/ 	.short	(.L_55 - .L_54)
	.align		4
.L_54:
        /*0d3c*/ 	.word	index@(.nv.constant0._ZN7cutlass13device_kernelINS_4gemm6kernel13GemmUniversalIN4cute5tupleIJiiiiEEENS1_10collective13CollectiveMmaINS1_35MainloopSm100TmaUmmaWarpSpecializedILi17ELi2ELi4ENS5_IJNS4_1CILi4EEESB_NSA_ILi1EEEEEEEENS5_IJNSA_ILi64EEENSA_ILi128EEENSA_ILi32EEEEEENS_10bfloat16_tENS5_IJlSC_lEEESJ_SK_NS4_8TiledMMAINS4_8MMA_AtomIJNS4_20SM100_MMA_F16BF16_SSISJ_SJ_fLi64ELi128ELNS4_4UMMA5MajorE0ELSP_0ELNSO_7ScaleInE0ELSQ_0EEEEEENS4_6LayoutINS5_IJSC_SC_SC_EEENS5_IJNSA_ILi0EEESV_SV_EEEEENS5_IJNS4_10UnderscoreESY_SY_EEEEENS4_23SM90_TMA_LOAD_MULTICASTENS4_14ComposedLayoutINS4_7SwizzleILi2ELi4ELi3EEENS4_18smem_ptr_flag_bitsILi16EEENST_INS5_IJNSA_ILi8EEESH_EEENS5_IJSH_SC_EEEEEEEvNS4_8identityES11_S1B_vS1C_EENS_8epilogue10collective18CollectiveEpilogueINS1E_23Sm100TmaWarpSpecializedILi4ELi2ELi16ELb1ELb0EEEJSI_NS5_IJNST_ISF_SC_EENST_ISH_SC_EEEEESJ_SK_SJ_SK_NS1E_6fusion15FusionCallbacksIS1I_NS1M_17LinearCombinationISJ_fSJ_fLNS_15FloatRoundStyleE2EEESI_S1L_JEEENS4_5SM1004TMEM4LOAD26SM100_TMEM_LOAD_16dp256b4xENS4_13SM90_TMA_LOADES1B_NS4_17SM75_U32x4_LDSM_NENS4_14SM90_TMA_STOREES1B_NS4_17SM90_U32x4_STSM_NENS4_39AutoVectorizingCopyWithAssumedAlignmentILi128EEEEEEvvEEEEvNT_6ParamsE)
        /*0d40*/ 	.short	0x0380
        /*0d42*/ 	.short	0x0800


	//----- nvinfo : EIATTR_SW_WAR
	.align		4
.L_55:
        /*0d44*/ 	.byte	0x04, 0x36
        /*0d46*/ 	.short	(.L_57 - .L_56)
.L_56:
        /*0d48*/ 	.word	0x00000008
.L_57:


//--------------------- .nv.callgraph             --------------------------
	.section	.nv.callgraph,"",@"SHT_CUDA_CALLGRAPH"
	.align	4
	.sectionentsize	8
	.align		4
        /*0000*/ 	.word	0x00000000
	.align		4
        /*0004*/ 	.word	0xffffffff
	.align		4
        /*0008*/ 	.word	index@(_ZN7cutlass13device_kernelINS_4gemm6kernel13GemmUniversalIN4cute5tupleIJiiiiEEENS1_10collective13CollectiveMmaINS1_35MainloopSm100TmaUmmaWarpSpecializedILi17ELi2ELi4ENS5_IJNS4_1CILi4EEESB_NSA_ILi1EEEEEEEENS5_IJNSA_ILi64EEENSA_ILi128EEENSA_ILi32EEEEEENS_10bfloat16_tENS5_IJlSC_lEEESJ_SK_NS4_8TiledMMAINS4_8MMA_AtomIJNS4_20SM100_MMA_F16BF16_SSISJ_SJ_fLi64ELi128ELNS4_4UMMA5MajorE0ELSP_0ELNSO_7ScaleInE0ELSQ_0EEEEEENS4_6LayoutINS5_IJSC_SC_SC_EEENS5_IJNSA_ILi0EEESV_SV_EEEEENS5_IJNS4_10UnderscoreESY_SY_EEEEENS4_23SM90_TMA_LOAD_MULTICASTENS4_14ComposedLayoutINS4_7SwizzleILi2ELi4ELi3EEENS4_18smem_ptr_flag_bitsILi16EEENST_INS5_IJNSA_ILi8EEESH_EEENS5_IJSH_SC_EEEEEEEvNS4_8identityES11_S1B_vS1C_EENS_8epilogue10collective18CollectiveEpilogueINS1E_23Sm100TmaWarpSpecializedILi4ELi2ELi16ELb1ELb0EEEJSI_NS5_IJNST_ISF_SC_EENST_ISH_SC_EEEEESJ_SK_SJ_SK_NS1E_6fusion15FusionCallbacksIS1I_NS1M_17LinearCombinationISJ_fSJ_fLNS_15FloatRoundStyleE2EEESI_S1L_JEEENS4_5SM1004TMEM4LOAD26SM100_TMEM_LOAD_16dp256b4xENS4_13SM90_TMA_LOADES1B_NS4_17SM75_U32x4_LDSM_NENS4_14SM90_TMA_STOREES1B_NS4_17SM90_U32x4_STSM_NENS4_39AutoVectorizingCopyWithAssumedAlignmentILi128EEEEEEvvEEEEvNT_6ParamsE)
	.align		4
        /*000c*/ 	.word	index@(__assertfail)
	.align		4
        /*0010*/ 	.word	0x00000000
	.align		4
        /*0014*/ 	.word	0xfffffffe
	.align		4
        /*0018*/ 	.word	0x00000000
	.align		4
        /*001c*/ 	.word	0xfffffffd
	.align		4
        /*0020*/ 	.word	0x00000000
	.align		4
        /*0024*/ 	.word	0xfffffffc


//--------------------- .nv.constant4             --------------------------
	.section	.nv.constant4,"a",@progbits
	.align	8
	.align		8
.nv.constant4:
        /*0000*/ 	.dword	__assertfail
	.align		8
        /*0008*/ 	.dword	__unnamed_1
	.align		8
        /*0010*/ 	.dword	__unnamed_2
	.align		8
        /*0018*/ 	.dword	_ZN40_INTERNAL_9920777c_4_k_cu_f0ec10f9_312474cuda3std3__45__cpo5beginE
	.align		8
        /*0020*/ 	.dword	_ZN40_INTERNAL_9920777c_4_k_cu_f0ec10f9_312474cuda3std3__45__cpo3endE
	.align		8
        /*0028*/ 	.dword	_ZN40_INTERNAL_9920777c_4_k_cu_f0ec10f9_312474cuda3std3__45__cpo6cbeginE
	.align		8
        /*0030*/ 	.dword	_ZN40_INTERNAL_9920777c_4_k_cu_f0ec10f9_312474cuda3std3__45__cpo4cendE
	.align		8
        /*0038*/ 	.dword	_ZN40_INTERNAL_9920777c_4_k_cu_f0ec10f9_312474cuda3std3__442_GLOBAL__N__9920777c_4_k_cu_f0ec10f9_312476ignoreE
	.align		8
        /*0040*/ 	.dword	_ZN40_INTERNAL_9920777c_4_k_cu_f0ec10f9_312474cuda3std3__419piecewise_constructE
	.align		8
        /*0048*/ 	.dword	_ZN40_INTERNAL_9920777c_4_k_cu_f0ec10f9_312474cuda3std3__48in_placeE
	.align		8
        /*0050*/ 	.dword	_ZN40_INTERNAL_9920777c_4_k_cu_f0ec10f9_312474cuda3std6ranges3__45__cpo4swapE
	.align		8
        /*0058*/ 	.dword	_ZN40_INTERNAL_9920777c_4_k_cu_f0ec10f9_312474cuda3std6ranges3__45__cpo9iter_moveE
	.align		8
        /*0060*/ 	.dword	_ZN40_INTERNAL_9920777c_4_k_cu_f0ec10f9_312474cute7productE
	.align		8
        /*0068*/ 	.dword	_ZN40_INTERNAL_9920777c_4_k_cu_f0ec10f9_312474cute1_E
	.align		8
        /*0070*/ 	.dword	$str$25
	.align		8
        /*0078*/ 	.dword	$str$26
	.align		8
        /*0080*/ 	.dword	$str$27
	.align		8
        /*0088*/ 	.dword	$str$28


//--------------------- .text._ZN7cutlass13device_kernelINS_4gemm6kernel13GemmUniversalIN4cute5tupleIJiiiiEEENS1_10collective13CollectiveMmaINS1_35MainloopSm100TmaUmmaWarpSpecializedILi17ELi2ELi4ENS5_IJNS4_1CILi4EEESB_NSA_ILi1EEEEEEEENS5_IJNSA_ILi64EEENSA_ILi128EEENSA_ILi32EEEEEENS_10bfloat16_tENS5_IJlSC_lEEESJ_SK_NS4_8TiledMMAINS4_8MMA_AtomIJNS4_20SM100_MMA_F16BF16_SSISJ_SJ_fLi64ELi128ELNS4_4UMMA5MajorE0ELSP_0ELNSO_7ScaleInE0ELSQ_0EEEEEENS4_6LayoutINS5_IJSC_SC_SC_EEENS5_IJNSA_ILi0EEESV_SV_EEEEENS5_IJNS4_10UnderscoreESY_SY_EEEEENS4_23SM90_TMA_LOAD_MULTICASTENS4_14ComposedLayoutINS4_7SwizzleILi2ELi4ELi3EEENS4_18smem_ptr_flag_bitsILi16EEENST_INS5_IJNSA_ILi8EEESH_EEENS5_IJSH_SC_EEEEEEEvNS4_8identityES11_S1B_vS1C_EENS_8epilogue10collective18CollectiveEpilogueINS1E_23Sm100TmaWarpSpecializedILi4ELi2ELi16ELb1ELb0EEEJSI_NS5_IJNST_ISF_SC_EENST_ISH_SC_EEEEESJ_SK_SJ_SK_NS1E_6fusion15FusionCallbacksIS1I_NS1M_17LinearCombinationISJ_fSJ_fLNS_15FloatRoundStyleE2EEESI_S1L_JEEENS4_5SM1004TMEM4LOAD26SM100_TMEM_LOAD_16dp256b4xENS4_13SM90_TMA_LOADES1B_NS4_17SM75_U32x4_LDSM_NENS4_14SM90_TMA_STOREES1B_NS4_17SM90_U32x4_STSM_NENS4_39AutoVectorizingCopyWithAssumedAlignmentILi128EEEEEEvvEEEEvNT_6ParamsE --------------------------
	.section	.text._ZN7cutlass13device_kernelINS_4gemm6kernel13GemmUniversalIN4cute5tupleIJiiiiEEENS1_10collective13CollectiveMmaINS1_35MainloopSm100TmaUmmaWarpSpecializedILi17ELi2ELi4ENS5_IJNS4_1CILi4EEESB_NSA_ILi1EEEEEEEENS5_IJNSA_ILi64EEENSA_ILi128EEENSA_ILi32EEEEEENS_10bfloat16_tENS5_IJlSC_lEEESJ_SK_NS4_8TiledMMAINS4_8MMA_AtomIJNS4_20SM100_MMA_F16BF16_SSISJ_SJ_fLi64ELi128ELNS4_4UMMA5MajorE0ELSP_0ELNSO_7ScaleInE0ELSQ_0EEEEEENS4_6LayoutINS5_IJSC_SC_SC_EEENS5_IJNSA_ILi0EEESV_SV_EEEEENS5_IJNS4_10UnderscoreESY_SY_EEEEENS4_23SM90_TMA_LOAD_MULTICASTENS4_14ComposedLayoutINS4_7SwizzleILi2ELi4ELi3EEENS4_18smem_ptr_flag_bitsILi16EEENST_INS5_IJNSA_ILi8EEESH_EEENS5_IJSH_SC_EEEEEEEvNS4_8identityES11_S1B_vS1C_EENS_8epilogue10collective18CollectiveEpilogueINS1E_23Sm100TmaWarpSpecializedILi4ELi2ELi16ELb1ELb0EEEJSI_NS5_IJNST_ISF_SC_EENST_ISH_SC_EEEEESJ_SK_SJ_SK_NS1E_6fusion15FusionCallbacksIS1I_NS1M_17LinearCombinationISJ_fSJ_fLNS_15FloatRoundStyleE2EEESI_S1L_JEEENS4_5SM1004TMEM4LOAD26SM100_TMEM_LOAD_16dp256b4xENS4_13SM90_TMA_LOADES1B_NS4_17SM75_U32x4_LDSM_NENS4_14SM90_TMA_STOREES1B_NS4_17SM90_U32x4_STSM_NENS4_39AutoVectorizingCopyWithAssumedAlignmentILi128EEEEEEvvEEEEvNT_6ParamsE,"ax",@progbits
	.align	128
.text._ZN7cutlass13device_kernelINS_4gemm6kernel13GemmUniversalIN4cute5tupleIJiiiiEEENS1_10collective13CollectiveMmaINS1_35MainloopSm100TmaUmmaWarpSpecializedILi17ELi2ELi4ENS5_IJNS4_1CILi4EEESB_NSA_ILi1EEEEEEEENS5_IJNSA_ILi64EEENSA_ILi128EEENSA_ILi32EEEEEENS_10bfloat16_tENS5_IJlSC_lEEESJ_SK_NS4_8TiledMMAINS4_8MMA_AtomIJNS4_20SM100_MMA_F16BF16_SSISJ_SJ_fLi64ELi128ELNS4_4UMMA5MajorE0ELSP_0ELNSO_7ScaleInE0ELSQ_0EEEEEENS4_6LayoutINS5_IJSC_SC_SC_EEENS5_IJNSA_ILi0EEESV_SV_EEEEENS5_IJNS4_10UnderscoreESY_SY_EEEEENS4_23SM90_TMA_LOAD_MULTICASTENS4_14ComposedLayoutINS4_7SwizzleILi2ELi4ELi3EEENS4_18smem_ptr_flag_bitsILi16EEENST_INS5_IJNSA_ILi8EEESH_EEENS5_IJSH_SC_EEEEEEEvNS4_8identityES11_S1B_vS1C_EENS_8epilogue10collective18CollectiveEpilogueINS1E_23Sm100TmaWarpSpecializedILi4ELi2ELi16ELb1ELb0EEEJSI_NS5_IJNST_ISF_SC_EENST_ISH_SC_EEEEESJ_SK_SJ_SK_NS1E_6fusion15FusionCallbacksIS1I_NS1M_17LinearCombinationISJ_fSJ_fLNS_15FloatRoundStyleE2EEESI_S1L_JEEENS4_5SM1004TMEM4LOAD26SM100_TMEM_LOAD_16dp256b4xENS4_13SM90_TMA_LOADES1B_NS4_17SM75_U32x4_LDSM_NENS4_14SM90_TMA_STOREES1B_NS4_17SM90_U32x4_STSM_NENS4_39AutoVectorizingCopyWithAssumedAlignmentILi128EEEEEEvvEEEEvNT_6ParamsE:
        .type           _ZN7cutlass13device_kernelINS_4gemm6kernel13GemmUniversalIN4cute5tupleIJiiiiEEENS1_10collective13CollectiveMmaINS1_35MainloopSm100TmaUmmaWarpSpecializedILi17ELi2ELi4ENS5_IJNS4_1CILi4EEESB_NSA_ILi1EEEEEEEENS5_IJNSA_ILi64EEENSA_ILi128EEENSA_ILi32EEEEEENS_10bfloat16_tENS5_IJlSC_lEEESJ_SK_NS4_8TiledMMAINS4_8MMA_AtomIJNS4_20SM100_MMA_F16BF16_SSISJ_SJ_fLi64ELi128ELNS4_4UMMA5MajorE0ELSP_0ELNSO_7ScaleInE0ELSQ_0EEEEEENS4_6LayoutINS5_IJSC_SC_SC_EEENS5_IJNSA_ILi0EEESV_SV_EEEEENS5_IJNS4_10UnderscoreESY_SY_EEEEENS4_23SM90_TMA_LOAD_MULTICASTENS4_14ComposedLayoutINS4_7SwizzleILi2ELi4ELi3EEENS4_18smem_ptr_flag_bitsILi16EEENST_INS5_IJNSA_ILi8EEESH_EEENS5_IJSH_SC_EEEEEEEvNS4_8identityES11_S1B_vS1C_EENS_8epilogue10collective18CollectiveEpilogueINS1E_23Sm100TmaWarpSpecializedILi4ELi2ELi16ELb1ELb0EEEJSI_NS5_IJNST_ISF_SC_EENST_ISH_SC_EEEEESJ_SK_SJ_SK_NS1E_6fusion15FusionCallbacksIS1I_NS1M_17LinearCombinationISJ_fSJ_fLNS_15FloatRoundStyleE2EEESI_S1L_JEEENS4_5SM1004TMEM4LOAD26SM100_TMEM_LOAD_16dp256b4xENS4_13SM90_TMA_LOADES1B_NS4_17SM75_U32x4_LDSM_NENS4_14SM90_TMA_STOREES1B_NS4_17SM90_U32x4_STSM_NENS4_39AutoVectorizingCopyWithAssumedAlignmentILi128EEEEEEvvEEEEvNT_6ParamsE,@function
        .size           _ZN7cutlass13device_kernelINS_4gemm6kernel13GemmUniversalIN4cute5tupleIJiiiiEEENS1_10collective13CollectiveMmaINS1_35MainloopSm100TmaUmmaWarpSpecializedILi17ELi2ELi4ENS5_IJNS4_1CILi4EEESB_NSA_ILi1EEEEEEEENS5_IJNSA_ILi64EEENSA_ILi128EEENSA_ILi32EEEEEENS_10bfloat16_tENS5_IJlSC_lEEESJ_SK_NS4_8TiledMMAINS4_8MMA_AtomIJNS4_20SM100_MMA_F16BF16_SSISJ_SJ_fLi64ELi128ELNS4_4UMMA5MajorE0ELSP_0ELNSO_7ScaleInE0ELSQ_0EEEEEENS4_6LayoutINS5_IJSC_SC_SC_EEENS5_IJNSA_ILi0EEESV_SV_EEEEENS5_IJNS4_10UnderscoreESY_SY_EEEEENS4_23SM90_TMA_LOAD_MULTICASTENS4_14ComposedLayoutINS4_7SwizzleILi2ELi4ELi3EEENS4_18smem_ptr_flag_bitsILi16EEENST_INS5_IJNSA_ILi8EEESH_EEENS5_IJSH_SC_EEEEEEEvNS4_8identityES11_S1B_vS1C_EENS_8epilogue10collective18CollectiveEpilogueINS1E_23Sm100TmaWarpSpecializedILi4ELi2ELi16ELb1ELb0EEEJSI_NS5_IJNST_ISF_SC_EENST_ISH_SC_EEEEESJ_SK_SJ_SK_NS1E_6fusion15FusionCallbacksIS1I_NS1M_17LinearCombinationISJ_fSJ_fLNS_15FloatRoundStyleE2EEESI_S1L_JEEENS4_5SM1004TMEM4LOAD26SM100_TMEM_LOAD_16dp256b4xENS4_13SM90_TMA_LOADES1B_NS4_17SM75_U32x4_LDSM_NENS4_14SM90_TMA_STOREES1B_NS4_17SM90_U32x4_STSM_NENS4_39AutoVectorizingCopyWithAssumedAlignmentILi128EEEEEEvvEEEEvNT_6ParamsE,(.L_x_223 - _ZN7cutlass13device_kernelINS_4gemm6kernel13GemmUniversalIN4cute5tupleIJiiiiEEENS1_10collective13CollectiveMmaINS1_35MainloopSm100TmaUmmaWarpSpecializedILi17ELi2ELi4ENS5_IJNS4_1CILi4EEESB_NSA_ILi1EEEEEEEENS5_IJNSA_ILi64EEENSA_ILi128EEENSA_ILi32EEEEEENS_10bfloat16_tENS5_IJlSC_lEEESJ_SK_NS4_8TiledMMAINS4_8MMA_AtomIJNS4_20SM100_MMA_F16BF16_SSISJ_SJ_fLi64ELi128ELNS4_4UMMA5MajorE0ELSP_0ELNSO_7ScaleInE0ELSQ_0EEEEEENS4_6LayoutINS5_IJSC_SC_SC_EEENS5_IJNSA_ILi0EEESV_SV_EEEEENS5_IJNS4_10UnderscoreESY_SY_EEEEENS4_23SM90_TMA_LOAD_MULTICASTENS4_14ComposedLayoutINS4_7SwizzleILi2ELi4ELi3EEENS4_18smem_ptr_flag_bitsILi16EEENST_INS5_IJNSA_ILi8EEESH_EEENS5_IJSH_SC_EEEEEEEvNS4_8identityES11_S1B_vS1C_EENS_8epilogue10collective18CollectiveEpilogueINS1E_23Sm100TmaWarpSpecializedILi4ELi2ELi16ELb1ELb0EEEJSI_NS5_IJNST_ISF_SC_EENST_ISH_SC_EEEEESJ_SK_SJ_SK_NS1E_6fusion15FusionCallbacksIS1I_NS1M_17LinearCombinationISJ_fSJ_fLNS_15FloatRoundStyleE2EEESI_S1L_JEEENS4_5SM1004TMEM4LOAD26SM100_TMEM_LOAD_16dp256b4xENS4_13SM90_TMA_LOADES1B_NS4_17SM75_U32x4_LDSM_NENS4_14SM90_TMA_STOREES1B_NS4_17SM90_U32x4_STSM_NENS4_39AutoVectorizingCopyWithAssumedAlignmentILi128EEEEEEvvEEEEvNT_6ParamsE)
        .other          _ZN7cutlass13device_kernelINS_4gemm6kernel13GemmUniversalIN4cute5tupleIJiiiiEEENS1_10collective13CollectiveMmaINS1_35MainloopSm100TmaUmmaWarpSpecializedILi17ELi2ELi4ENS5_IJNS4_1CILi4EEESB_NSA_ILi1EEEEEEEENS5_IJNSA_ILi64EEENSA_ILi128EEENSA_ILi32EEEEEENS_10bfloat16_tENS5_IJlSC_lEEESJ_SK_NS4_8TiledMMAINS4_8MMA_AtomIJNS4_20SM100_MMA_F16BF16_SSISJ_SJ_fLi64ELi128ELNS4_4UMMA5MajorE0ELSP_0ELNSO_7ScaleInE0ELSQ_0EEEEEENS4_6LayoutINS5_IJSC_SC_SC_EEENS5_IJNSA_ILi0EEESV_SV_EEEEENS5_IJNS4_10UnderscoreESY_SY_EEEEENS4_23SM90_TMA_LOAD_MULTICASTENS4_14ComposedLayoutINS4_7SwizzleILi2ELi4ELi3EEENS4_18smem_ptr_flag_bitsILi16EEENST_INS5_IJNSA_ILi8EEESH_EEENS5_IJSH_SC_EEEEEEEvNS4_8identityES11_S1B_vS1C_EENS_8epilogue10collective18CollectiveEpilogueINS1E_23Sm100TmaWarpSpecializedILi4ELi2ELi16ELb1ELb0EEEJSI_NS5_IJNST_ISF_SC_EENST_ISH_SC_EEEEESJ_SK_SJ_SK_NS1E_6fusion15FusionCallbacksIS1I_NS1M_17LinearCombinationISJ_fSJ_fLNS_15FloatRoundStyleE2EEESI_S1L_JEEENS4_5SM1004TMEM4LOAD26SM100_TMEM_LOAD_16dp256b4xENS4_13SM90_TMA_LOADES1B_NS4_17SM75_U32x4_LDSM_NENS4_14SM90_TMA_STOREES1B_NS4_17SM90_U32x4_STSM_NENS4_39AutoVectorizingCopyWithAssumedAlignmentILi128EEEEEEvvEEEEvNT_6ParamsE,@"STO_CUDA_ENTRY STV_DEFAULT"
_ZN7cutlass13device_kernelINS_4gemm6kernel13GemmUniversalIN4cute5tupleIJiiiiEEENS1_10collective13CollectiveMmaINS1_35MainloopSm100TmaUmmaWarpSpecializedILi17ELi2ELi4ENS5_IJNS4_1CILi4EEESB_NSA_ILi1EEEEEEEENS5_IJNSA_ILi64EEENSA_ILi128EEENSA_ILi32EEEEEENS_10bfloat16_tENS5_IJlSC_lEEESJ_SK_NS4_8TiledMMAINS4_8MMA_AtomIJNS4_20SM100_MMA_F16BF16_SSISJ_SJ_fLi64ELi128ELNS4_4UMMA5MajorE0ELSP_0ELNSO_7ScaleInE0ELSQ_0EEEEEENS4_6LayoutINS5_IJSC_SC_SC_EEENS5_IJNSA_ILi0EEESV_SV_EEEEENS5_IJNS4_10UnderscoreESY_SY_EEEEENS4_23SM90_TMA_LOAD_MULTICASTENS4_14ComposedLayoutINS4_7SwizzleILi2ELi4ELi3EEENS4_18smem_ptr_flag_bitsILi16EEENST_INS5_IJNSA_ILi8EEESH_EEENS5_IJSH_SC_EEEEEEEvNS4_8identityES11_S1B_vS1C_EENS_8epilogue10collective18CollectiveEpilogueINS1E_23Sm100TmaWarpSpecializedILi4ELi2ELi16ELb1ELb0EEEJSI_NS5_IJNST_ISF_SC_EENST_ISH_SC_EEEEESJ_SK_SJ_SK_NS1E_6fusion15FusionCallbacksIS1I_NS1M_17LinearCombinationISJ_fSJ_fLNS_15FloatRoundStyleE2EEESI_S1L_JEEENS4_5SM1004TMEM4LOAD26SM100_TMEM_LOAD_16dp256b4xENS4_13SM90_TMA_LOADES1B_NS4_17SM75_U32x4_LDSM_NENS4_14SM90_TMA_STOREES1B_NS4_17SM90_U32x4_STSM_NENS4_39AutoVectorizingCopyWithAssumedAlignmentILi128EEEEEEvvEEEEvNT_6ParamsE:
[----:B------:R-:W1:Y:S01]  /*0000*/  LDC R1, c[0x0][0x37c] ;  /* 0x0000df00ff017b82 */ /* 0x000e620000000800 */
[----:B------:R-:W2:Y:S01]  /*0010*/  S2R R60, SR_TID.X ;  /* 0x00000000003c7919 */ /* 0x000ea20000002100 */
[----:B------:R-:W3:Y:S01]  /*0020*/  LDCU.64 UR8, c[0x0][0x890] ;  /* 0x00011200ff0877ac */ /* 0x000ee20008000a00 */
[----:B------:R-:W-:Y:S02]  /*0030*/  PRMT R49, RZ, 0x7610, R49 ;  /* 0x00007610ff317816 */ /* 0x000fe40000000031 */
[----:B------:R-:W-:Y:S02]  /*0040*/  ELECT P3, URZ, PT ;  /* 0x0000000000ff782f */ /* 0x000fe40003860000 */
[----:B---3--:R-:W-:-:S04]  /*0050*/  ISETP.NE.U32.AND P0, PT, RZ, UR8, PT ;  /* 0x00000008ff007c0c */ /* 0x008fc8000bf05070 */
[----:B------:R-:W-:Y:S02]  /*0060*/  ISETP.NE.AND.EX P1, PT, RZ, UR9, PT, P0 ;  /* 0x00000009ff007c0c */ /* 0x000fe4000bf25300 */
[----:B--2---:R-:W-:-:S05]  /*0070*/  SHF.R.U32.HI R50, RZ, 0x5, R60 ;  /* 0x00000005ff327819 */ /* 0x004fca000001163c */
[----:B------:R-:W2:Y:S02]  /*0080*/  SHFL.IDX PT, R0, R50, RZ, 0x1f ;  /* 0x00001fff32007589 */ /* 0x000ea400000e0000 */
[----:B--2---:R-:W-:-:S04]  /*0090*/  R2UR UR17, R0 ;  /* 0x00000000001172ca */ /* 0x004fc800000e0000 */
[----:B-1----:R-:W-:Y:S05]  /*00a0*/  @P1 BRA `(.L_x_0) ;  /* 0x0000000000301947 */ /* 0x002fea0003800000 */
[----:B------:R-:W1:Y:S02]  /*00b0*/  LDCU.64 UR4, c[0x0][0x888] ;  /* 0x00011100ff0477ac */ /* 0x000e640008000a00 */
[----:B-1----:R-:W-:-:S04]  /*00c0*/  UISETP.NE.U32.AND UP0, UPT, UR4, URZ, UPT ;  /* 0x000000ff0400728c */ /* 0x002fc8000bf05070 */
[----:B------:R-:W-:-:S09]  /*00d0*/  UISETP.NE.AND.EX UP0, UPT, UR5, URZ, UPT, UP0 ;  /* 0x000000ff0500728c */ /* 0x000fd2000bf05300 */
[----:B------:R-:W-:Y:S05]  /*00e0*/  BRA.U !UP0, `(.L_x_1) ;  /* 0x0000000108147547 */ /* 0x000fea000b800000 */
[----:B------:R-:W1:Y:S01]  /*00f0*/  LDC.64 R2, c[0x0][0x888] ;  /* 0x00022200ff027b82 */ /* 0x000e620000000a00 */
[----:B------:R-:W1:Y:S02]  /*0100*/  LDCU.64 UR4, c[0x0][0x358] ;  /* 0x00006b00ff0477ac */ /* 0x000e640008000a00 */
[----:B-1----:R1:W5:Y:S01]  /*0110*/  LDG.E R27, desc[UR4][R2.64] ;  /* 0x00000004021b7981 */ /* 0x002362000c1e1900 */
[----:B------:R-:W-:Y:S01]  /*0120*/  HFMA2 R49, -RZ, RZ, 0, 5.9604644775390625e-08 ;  /* 0x00000001ff317431 */ /* 0x000fe200000001ff */
[----:B------:R-:W-:Y:S05]  /*0130*/  BRA `(.L_x_0) ;  /* 0x00000000000c7947 */ /* 0x000fea0003800000 */
.L_x_1:
[----:B------:R-:W1:Y:S01]  /*0140*/  LDCU UR4, c[0x0][0x880] ;  /* 0x00011000ff0477ac */ /* 0x000e620008000800 */
[----:B------:R-:W-:Y:S01]  /*0150*/  HFMA2 R49, -RZ, RZ, 0, 5.9604644775390625e-08 ;  /* 0x00000001ff317431 */ /* 0x000fe200000001ff */
[----:B-1----:R-:W-:-:S07]  /*0160*/  MOV R27, UR4 ;  /* 0x00000004001b7c02 */ /* 0x002fce0008000f00 */
.L_x_0:
[----:B------:R-:W2:Y:S02]  /*0170*/  LDCU.64 UR4, c[0x0][0x8b0] ;  /* 0x00011600ff0477ac */ /* 0x000ea40008000a00 */
[----:B--2---:R-:W-:-:S04]  /*0180*/  UISETP.NE.U32.AND UP0, UPT, UR4, URZ, UPT ;  /* 0x000000ff0400728c */ /* 0x004fc8000bf05070 */
[----:B------:R-:W-:-:S09]  /*0190*/  UISETP.NE.AND.EX UP0, UPT, UR5, URZ, UPT, UP0 ;  /* 0x000000ff0500728c */ /* 0x000fd2000bf05300 */
[----:B------:R-:W-:Y:S05]  /*01a0*/  BRA.U UP0, `(.L_x_2) ;  /* 0x0000000100287547 */ /* 0x000fea000b800000 */
[----:B------:R-:W2:Y:S02]  /*01b0*/  LDCU.64 UR4, c[0x0][0x8a8] ;  /* 0x00011500ff0477ac */ /* 0x000ea40008000a00 */
[----:B--2---:R-:W-:-:S04]  /*01c0*/  UISETP.NE.U32.AND UP0, UPT, UR4, URZ, UPT ;  /* 0x000000ff0400728c */ /* 0x004fc8000bf05070 */
[----:B------:R-:W-:-:S09]  /*01d0*/  UISETP.NE.AND.EX UP0, UPT, UR5, URZ, UPT, UP0 ;  /* 0x000000ff0500728c */ /* 0x000fd2000bf05300 */
[----:B------:R-:W-:Y:S05]  /*01e0*/  BRA.U !UP0, `(.L_x_3) ;  /* 0x0000000108107547 */ /* 0x000fea000b800000 */
[----:B------:R-:W2:Y:S01]  /*01f0*/  LDC.64 R24, c[0x0][0x8a8] ;  /* 0x00022a00ff187b82 */ /* 0x000ea20000000a00 */
[----:B------:R-:W2:Y:S02]  /*0200*/  LDCU.64 UR4, c[0x0][0x358] ;  /* 0x00006b00ff0477ac */ /* 0x000ea40008000a00 */
[----:B--2---:R2:W5:Y:S01]  /*0210*/  LDG.E R24, desc[UR4][R24.64] ;  /* 0x0000000418187981 */ /* 0x004562000c1e1900 */
[----:B------:R-:W-:Y:S05]  /*0220*/  BRA `(.L_x_2) ;  /* 0x0000000000087947 */ /* 0x000fea0003800000 */
.L_x_3:
[----:B------:R-:W2:Y:S02]  /*0230*/  LDCU UR4, c[0x0][0x8a0] ;  /* 0x00011400ff0477ac */ /* 0x000ea40008000800 */
[----:B--2---:R-:W-:Y:S02]  /*0240*/  MOV R24, UR4 ;  /* 0x0000000400187c02 */ /* 0x004fe40008000f00 */
.L_x_2:
[----:B------:R-:W-:Y:S01]  /*0250*/  IMAD.U32 R0, RZ, RZ, UR17 ;  /* 0x00000011ff007e24 */ /* 0x000fe2000f8e00ff */
[----:B------:R-:W-:Y:S04]  /*0260*/  BSSY.RECONVERGENT B0, `(.L_x_4) ;  /* 0x000000c000007945 */ /* 0x000fe80003800200 */
[C---:B------:R-:W-:Y:S02]  /*0270*/  ISETP.NE.OR P2, PT, R0.reuse, 0x1, !P3 ;  /* 0x000000010000780c */ /* 0x040fe40005f45670 */
[----:B------:R-:W-:-:S11]  /*0280*/  ISETP.NE.OR P1, PT, R0, 0x3, !P3 ;  /* 0x000000030000780c */ /* 0x000fd60005f25670 */
[----:B------:R-:W-:Y:S05]  /*0290*/  @P2 BRA `(.L_x_5) ;  /* 0x0000000000202947 */ /* 0x000fea0003800000 */
[----:B------:R-:W3:Y:S02]  /*02a0*/  LDCU.64 UR4, c[0x0][0x348] ;  /* 0x00006900ff0477ac */ /* 0x000ee40008000a00 */
[----:B---3--:R-:W-:Y:S02]  /*02b0*/  UIADD3 UR6, UP1, UPT, UR4, 0x80, URZ ;  /* 0x0000008004067890 */ /* 0x008fe4000ff3e0ff */
[----:B------:R-:W-:Y:S02]  /*02c0*/  UIADD3 UR4, UP0, UPT, UR4, 0x180, URZ ;  /* 0x0000018004047890 */ /* 0x000fe4000ff1e0ff */
[----:B------:R-:W-:Y:S02]  /*02d0*/  UIADD3.X UR7, UPT, UPT, URZ, UR5, URZ, UP1, !UPT ;  /* 0x00000005ff077290 */ /* 0x000fe40008ffe4ff */
[----:B------:R-:W-:-:S07]  /*02e0*/  UIADD3.X UR5, UPT, UPT, URZ, UR5, URZ, UP0, !UPT ;  /* 0x00000005ff057290 */ /* 0x000fce00087fe4ff */
[----:B------:R3:W-:Y:S02]  /*02f0*/  UTMACCTL.PF [UR6] ;  /* 0x00000000060079b9 */ /* 0x0007e40008040000 */
[----:B------:R3:W-:Y:S02]  /*0300*/  UTMACCTL.PF [UR4] ;  /* 0x00000000040079b9 */ /* 0x0007e40008040000 */
[----:B---3--:R-:W-:Y:S01]  /*0310*/  NOP ;  /* 0x0000000000007918 */ /* 0x008fe20000000000 */
.L_x_5:
[----:B------:R-:W-:Y:S05]  /*0320*/  BSYNC.RECONVERGENT B0 ;  /* 0x0000000000007941 */ /* 0x000fea0003800200 */
.L_x_4:
[----:B------:R-:W-:Y:S04]  /*0330*/  BSSY.RECONVERGENT B0, `(.L_x_6) ;  /* 0x000000a000007945 */ /* 0x000fe80003800200 */
        /* <DEDUP_REMOVED lines=9> */
.L_x_7:
[----:B------:R-:W-:Y:S05]  /*03d0*/  BSYNC.RECONVERGENT B0 ;  /* 0x0000000000007941 */ /* 0x000fea0003800200 */
.L_x_6:
[----:B------:R-:W3:Y:S01]  /*03e0*/  LDCU.64 UR4, c[0x0][0x888] ;  /* 0x00011100ff0477ac */ /* 0x000ee20008000a00 */
[----:B------:R-:W-:Y:S01]  /*03f0*/  ISETP.NE.AND.EX P0, PT, RZ, UR9, PT, P0 ;  /* 0x00000009ff007c0c */ /* 0x000fe2000bf05300 */
[----:B------:R-:W-:Y:S01]  /*0400*/  UPLOP3.LUT UP3, UPT, UPT, UPT, UPT, 0x80, 0x8 ;  /* 0x000000000008789c */ /* 0x000fe20003f6f070 */
[----:B---3--:R-:W-:-:S04]  /*0410*/  ISETP.NE.U32.AND P1, PT, RZ, UR4, PT ;  /* 0x00000004ff007c0c */ /* 0x008fc8000bf25070 */
[----:B------:R-:W-:-:S13]  /*0420*/  ISETP.NE.AND.EX P1, PT, RZ, UR5, PT, P1 ;  /* 0x00000005ff007c0c */ /* 0x000fda000bf25310 */
[----:B------:R-:W-:Y:S05]  /*0430*/  @P1 BRA P0, `(.L_x_8) ;  /* 0x0000000000281947 */ /* 0x000fea0000000000 */
[----:B------:R-:W-:Y:S01]  /*0440*/  UISETP.NE.U32.AND UP0, UPT, UR8, URZ, UPT ;  /* 0x000000ff0800728c */ /* 0x000fe2000bf05070 */
[----:B-----5:R-:W-:Y:S01]  /*0450*/  FSETP.NEU.AND P0, PT, R27, RZ, PT ;  /* 0x000000ff1b00720b */ /* 0x020fe20003f0d000 */
[----:B------:R-:W-:Y:S02]  /*0460*/  UISETP.NE.U32.AND UP2, UPT, UR4, URZ, UPT ;  /* 0x000000ff0400728c */ /* 0x000fe4000bf45070 */
[----:B------:R-:W-:Y:S02]  /*0470*/  UISETP.NE.AND.EX UP1, UPT, UR9, URZ, UPT, UP0 ;  /* 0x000000ff0900728c */ /* 0x000fe4000bf25300 */
[----:B------:R-:W-:-:S04]  /*0480*/  UISETP.NE.AND.EX UP0, UPT, UR5, URZ, UPT, UP2 ;  /* 0x000000ff0500728c */ /* 0x000fc8000bf05320 */
[----:B------:R-:W-:-:S04]  /*0490*/  USEL UR4, URZ, 0xffffffff, UP0 ;  /* 0xffffffffff047887 */ /* 0x000fc80008000000 */
[----:B------:R-:W-:Y:S01]  /*04a0*/  VOTEU.ANY UP0, P0 ;  /* 0x0000000000ff7886 */ /* 0x000fe20000000100 */
[----:B------:R-:W-:-:S04]  /*04b0*/  @!UP1 USEL UR4, URZ, 0xffffffff, UP0 ;  /* 0xffffffffff049887 */ /* 0x000fc80008000000 */
[----:B------:R-:W-:-:S04]  /*04c0*/  ULOP3.LUT UR4, UR4, 0x1, URZ, 0xc0, !UPT ;  /* 0x0000000104047892 */ /* 0x000fc8000f8ec0ff */
[----:B------:R-:W-:-:S11]  /*04d0*/  UISETP.NE.U32.AND UP3, UPT, UR4, 0x1, UPT ;  /* 0x000000010400788c */ /* 0x000fd6000bf65070 */
.L_x_8:
[----:B-1----:R-:W1:Y:S01]  /*04e0*/  SHFL.IDX PT, R2, R50, RZ, 0x1f ;  /* 0x00001fff32027589 */ /* 0x002e6200000e0000 */
[----:B------:R-:W-:-:S04]  /*04f0*/  UISETP.NE.AND UP0, UPT, UR17, 0x2, UPT ;  /* 0x000000021100788c */ /* 0x000fc8000bf05270 */
[----:B------:R-:W-:Y:S01]  /*0500*/  USEL UR48, URZ, 0x1, UP0 ;  /* 0x00000001ff307887 */ /* 0x000fe20008000000 */
[----:B-1----:R-:W-:-:S13]  /*0510*/  ISETP.NE.AND P0, PT, R2, RZ, PT ;  /* 0x000000ff0200720c */ /* 0x002fda0003f05270 */
[----:B------:R-:W-:Y:S05]  /*0520*/  @P0 BRA `(.L_x_9) ;  /* 0x0000000000cc0947 */ /* 0x000fea0003800000 */
[----:B------:R-:W-:Y:S01]  /*0530*/  ELECT P0, URZ, PT ;  /* 0x0000000000ff782f */ /* 0x000fe20003800000 */
[----:B------:R-:W-:-:S12]  /*0540*/  BSSY.RECONVERGENT B0, `(.L_x_9) ;  /* 0x0000031000007945 */ /* 0x000fd80003800200 */
[----:B------:R-:W-:Y:S05]  /*0550*/  @!P0 BRA `(.L_x_10) ;  /* 0x0000000000bc8947 */ /* 0x000fea0003800000 */
[----:B------:R-:W1:Y:S01]  /*0560*/  S2UR UR4, SR_CgaCtaId ;  /* 0x00000000000479c3 */ /* 0x000e620000008800 */
[----:B------:R-:W-:Y:S01]  /*0570*/  UMOV UR5, 0x400 ;  /* 0x0000040000057882 */ /* 0x000fe20000000000 */
[----:B------:R-:W-:Y:S01]  /*0580*/  UMOV UR8, 0x1 ;  /* 0x0000000100087882 */ /* 0x000fe20000000000 */
[----:B------:R-:W-:Y:S01]  /*0590*/  UMOV UR6, 0x7 ;  /* 0x0000000700067882 */ /* 0x000fe20000000000 */
[----:B------:R-:W-:-:S04]  /*05a0*/  UIADD3 UR8, UPT, UPT, -UR8, 0x100000, URZ ;  /* 0x0010000008087890 */ /* 0x000fc8000fffe1ff */
[----:B------:R-:W-:Y:S02]  /*05b0*/  USHF.L.U32 UR9, UR8, 0xb, URZ ;  /* 0x0000000b08097899 */ /* 0x000fe400080006ff */
[----:B------:R-:W-:Y:S02]  /*05c0*/  USHF.L.U32 UR8, UR8, 0x1, URZ ;  /* 0x0000000108087899 */ /* 0x000fe400080006ff */
[----:B------:R-:W-:-:S04]  /*05d0*/  UIADD3 UR6, UPT, UPT, -UR6, 0x100000, URZ ;  /* 0x0010000006067890 */ /* 0x000fc8000fffe1ff */
[----:B------:R-:W-:Y:S02]  /*05e0*/  USHF.L.U32 UR7, UR6, 0xb, URZ ;  /* 0x0000000b06077899 */ /* 0x000fe400080006ff */
[----:B------:R-:W-:Y:S02]  /*05f0*/  USHF.L.U32 UR6, UR6, 0x1, URZ ;  /* 0x0000000106067899 */ /* 0x000fe400080006ff */
[----:B-1----:R-:W-:Y:S01]  /*0600*/  ULEA UR4, UR4, UR5, 0x18 ;  /* 0x0000000504047291 */ /* 0x002fe2000f8ec0ff */
[----:B------:R-:W1:Y:S11]  /*0610*/  FENCE.VIEW.ASYNC.S ;  /* 0x00000000000073c6 */ /* 0x000e760000000000 */
[----:B-1----:R1:W3:Y:S01]  /*0620*/  SYNCS.EXCH.64 URZ, [UR4], UR8 ;  /* 0x0000000804ff75b2 */ /* 0x0022e20008000100 */
[----:B------:R1:W4:Y:S01]  /*0630*/  SYNCS.EXCH.64 URZ, [UR4+0x88], UR6 ;  /* 0x0000880604ff75b2 */ /* 0x0003220008000100 */
[----:B------:R1:W1:Y:S01]  /*0640*/  SYNCS.EXCH.64 URZ, [UR4+0x8], UR8 ;  /* 0x0000080804ff75b2 */ /* 0x0002620008000100 */
        /* <DEDUP_REMOVED lines=31> */
[----:B---34-:R-:W-:Y:S01]  /*0840*/  NOP ;  /* 0x0000000000007918 */ /* 0x018fe20000000000 */
.L_x_10:
[----:B-1----:R-:W-:Y:S05]  /*0850*/  BSYNC.RECONVERGENT B0 ;  /* 0x0000000000007941 */ /* 0x002fea0003800200 */
.L_x_9:
[----:B------:R-:W1:Y:S01]  /*0860*/  SHFL.IDX PT, R2, R50, RZ, 0x1f ;  /* 0x00001fff32027589 */ /* 0x000e6200000e0000 */
[----:B------:R-:W-:Y:S01]  /*0870*/  NOP ;  /* 0x0000000000007918 */ /* 0x000fe20000000000 */
[----:B-1----:R-:W-:-:S13]  /*0880*/  ISETP.NE.AND P0, PT, R2, 0x1, PT ;  /* 0x000000010200780c */ /* 0x002fda0003f05270 */
[----:B------:R-:W-:Y:S05]  /*0890*/  @P0 BRA `(.L_x_11) ;  /* 0x0000000000580947 */ /* 0x000fea0003800000 */
        /* <DEDUP_REMOVED lines=9> */
[----:B------:R-:W-:Y:S01]  /*0930*/  USHF.L.U32 UR6, UR6, 0x1, URZ ;  /* 0x0000000106067899 */ /* 0x000fe200080006ff */
[----:B------:R-:W-:Y:S01]  /*0940*/  ELECT P0, URZ, PT ;  /* 0x0000000000ff782f */ /* 0x000fe20003800000 */
[----:B-1----:R-:W-:Y:S01]  /*0950*/  ULEA UR4, UR4, UR5, 0x18 ;  /* 0x0000000504047291 */ /* 0x002fe2000f8ec0ff */
[----:B------:R-:W1:Y:S11]  /*0960*/  FENCE.VIEW.ASYNC.S ;  /* 0x00000000000073c6 */ /* 0x000e760000000000 */
[----:B-1----:R1:W3:Y:S01]  /*0970*/  SYNCS.EXCH.64 URZ, [UR4+0x110], UR8 ;  /* 0x0001100804ff75b2 */ /* 0x0022e20008000100 */
[----:B------:R1:W4:Y:S01]  /*0980*/  SYNCS.EXCH.64 URZ, [UR4+0x130], UR6 ;  /* 0x0001300604ff75b2 */ /* 0x0003220008000100 */
[----:B------:R1:W1:Y:S01]  /*0990*/  SYNCS.EXCH.64 URZ, [UR4+0x118], UR8 ;  /* 0x0001180804ff75b2 */ /* 0x0002620008000100 */
[----:B------:R1:W1:Y:S01]  /*09a0*/  SYNCS.EXCH.64 URZ, [UR4+0x138], UR6 ;  /* 0x0001380604ff75b2 */ /* 0x0002620008000100 */
[----:B------:R1:W1:Y:S01]  /*09b0*/  SYNCS.EXCH.64 URZ, [UR4+0x120], UR8 ;  /* 0x0001200804ff75b2 */ /* 0x0002620008000100 */
[----:B------:R1:W1:Y:S01]  /*09c0*/  SYNCS.EXCH.64 URZ, [UR4+0x140], UR6 ;  /* 0x0001400604ff75b2 */ /* 0x0002620008000100 */
[----:B------:R1:W1:Y:S01]  /*09d0*/  SYNCS.EXCH.64 URZ, [UR4+0x128], UR8 ;  /* 0x0001280804ff75b2 */ /* 0x0002620008000100 */
[----:B------:R1:W1:Y:S01]  /*09e0*/  SYNCS.EXCH.64 URZ, [UR4+0x148], UR6 ;  /* 0x0001480604ff75b2 */ /* 0x0002620008000100 */
[----:B------:R-:W-:Y:S01]  /*09f0*/  NOP ;  /* 0x0000000000007918 */ /* 0x000fe20000000000 */
.L_x_11:
[----:B------:R-:W2:Y:S01]  /*0a00*/  SHFL.IDX PT, R2, R50, RZ, 0x1f ;  /* 0x00001fff32027589 */ /* 0x000ea200000e0000 */
[----:B------:R-:W-:Y:S01]  /*0a10*/  NOP ;  /* 0x0000000000007918 */ /* 0x000fe20000000000 */
[----:B--2---:R-:W-:-:S13]  /*0a20*/  ISETP.NE.AND P0, PT, R2, 0x3, PT ;  /* 0x000000030200780c */ /* 0x004fda0003f05270 */
[----:B------:R-:W-:Y:S05]  /*0a30*/  @P0 BRA `(.L_x_12) ;  /* 0x0000000000300947 */ /* 0x000fea0003800000 */
[----:B-1----:R-:W1:Y:S01]  /*0a40*/  S2UR UR4, SR_CgaCtaId ;  /* 0x00000000000479c3 */ /* 0x002e620000008800 */
[----:B------:R-:W-:Y:S01]  /*0a50*/  UMOV UR6, 0x400 ;  /* 0x0000040000067882 */ /* 0x000fe20000000000 */
[----:B------:R-:W-:Y:S01]  /*0a60*/  UMOV UR5, 0x20 ;  /* 0x0000002000057882 */ /* 0x000fe20000000000 */
[----:B------:R-:W-:Y:S01]  /*0a70*/  ELECT P0, URZ, PT ;  /* 0x0000000000ff782f */ /* 0x000fe20003800000 */
[----:B-1----:R-:W-:Y:S02]  /*0a80*/  ULEA UR6, UR4, UR6, 0x18 ;  /* 0x0000000604067291 */ /* 0x002fe4000f8ec0ff */
[----:B------:R-:W-:-:S04]  /*0a90*/  UIADD3 UR4, UPT, UPT, -UR5, 0x100000, URZ ;  /* 0x0010000005047890 */ /* 0x000fc8000fffe1ff */
[----:B------:R-:W-:Y:S02]  /*0aa0*/  USHF.L.U32 UR5, UR4, 0xb, URZ ;  /* 0x0000000b04057899 */ /* 0x000fe400080006ff */
[----:B------:R-:W-:Y:S01]  /*0ab0*/  USHF.L.U32 UR4, UR4, 0x1, URZ ;  /* 0x0000000104047899 */ /* 0x000fe200080006ff */
[----:B------:R-:W1:Y:S11]  /*0ac0*/  FENCE.VIEW.ASYNC.S ;  /* 0x00000000000073c6 */ /* 0x000e760000000000 */
[----:B-1----:R2:W1:Y:S01]  /*0ad0*/  SYNCS.EXCH.64 URZ, [UR6+0x150], UR4 ;  /* 0x0001500406ff75b2 */ /* 0x0024620008000100 */
[----:B------:R2:W1:Y:S02]  /*0ae0*/  SYNCS.EXCH.64 URZ, [UR6+0x158], UR4 ;  /* 0x0001580406ff75b2 */ /* 0x0004640008000100 */
[----:B--2---:R-:W-:Y:S01]  /*0af0*/  NOP ;  /* 0x0000000000007918 */ /* 0x004fe20000000000 */
.L_x_12:
[----:B------:R-:W2:Y:S01]  /*0b00*/  SHFL.IDX PT, R2, R50, RZ, 0x1f ;  /* 0x00001fff32027589 */ /* 0x000ea200000e0000 */
[----:B------:R-:W-:Y:S01]  /*0b10*/  NOP ;  /* 0x0000000000007918 */ /* 0x000fe20000000000 */
[----:B--2---:R-:W-:-:S13]  /*0b20*/  ISETP.NE.AND P0, PT, R2, 0x4, PT ;  /* 0x000000040200780c */ /* 0x004fda0003f05270 */
[----:B------:R-:W-:Y:S05]  /*0b30*/  @P0 BRA `(.L_x_13) ;  /* 0x00000000004c0947 */ /* 0x000fea0003800000 */
[----:B-1----:R-:W1:Y:S01]  /*0b40*/  S2UR UR6, SR_CgaCtaId ;  /* 0x00000000000679c3 */ /* 0x002e620000008800 */
[----:B------:R-:W-:Y:S01]  /*0b50*/  UMOV UR4, 0xe20 ;  /* 0x00000e2000047882 */ /* 0x000fe20000000000 */
[----:B------:R-:W-:Y:S01]  /*0b60*/  UMOV UR5, 0x400 ;  /* 0x0000040000057882 */ /* 0x000fe20000000000 */
[----:B------:R-:W-:Y:S01]  /*0b70*/  USEL UR4, UR4, 0xc20, UP3 ;  /* 0x00000c2004047887 */ /* 0x000fe20009800000 */
[----:B------:R-:W-:Y:S01]  /*0b80*/  UMOV UR8, 0x1 ;  /* 0x0000000100087882 */ /* 0x000fe20000000000 */
[----:B------:R-:W-:Y:S01]  /*0b90*/  ELECT P0, URZ, PT ;  /* 0x0000000000ff782f */ /* 0x000fe20003800000 */
[----:B------:R-:W-:-:S04]  /*0ba0*/  UIADD3 UR8, UPT, UPT, -UR8, 0x100000, URZ ;  /* 0x0010000008087890 */ /* 0x000fc8000fffe1ff */
[----:B------:R-:W-:Y:S02]  /*0bb0*/  USHF.L.U32 UR9, UR8, 0xb, URZ ;  /* 0x0000000b08097899 */ /* 0x000fe400080006ff */
[----:B------:R-:W-:Y:S02]  /*0bc0*/  USHF.L.U32 UR8, UR8, 0x1, URZ ;  /* 0x0000000108087899 */ /* 0x000fe400080006ff */
[----:B-1----:R-:W-:Y:S02]  /*0bd0*/  ULEA UR6, UR6, UR5, 0x18 ;  /* 0x0000000506067291 */ /* 0x002fe4000f8ec0ff */
[----:B------:R-:W-:-:S04]  /*0be0*/  UIADD3 UR4, UPT, UPT, -UR4, 0x100000, URZ ;  /* 0x0010000004047890 */ /* 0x000fc8000fffe1ff */
[----:B------:R-:W-:Y:S02]  /*0bf0*/  USHF.L.U32 UR5, UR4, 0xb, URZ ;  /* 0x0000000b04057899 */ /* 0x000fe400080006ff */
[----:B------:R-:W-:Y:S01]  /*0c00*/  USHF.L.U32 UR4, UR4, 0x1, URZ ;  /* 0x0000000104047899 */ /* 0x000fe200080006ff */
[----:B------:R-:W1:Y:S03]  /*0c10*/  FENCE.VIEW.ASYNC.S ;  /* 0x00000000000073c6 */ /* 0x000e660000000000 */
[----:B-1----:R2:W1:Y:S08]  /*0c20*/  SYNCS.EXCH.64 URZ, [UR6+0x160], UR8 ;  /* 0x0001600806ff75b2 */ /* 0x0024700008000100 */
[----:B------:R2:W1:Y:S01]  /*0c30*/  SYNCS.EXCH.64 URZ, [UR6+0x170], UR4 ;  /* 0x0001700406ff75b2 */ /* 0x0004620008000100 */
[----:B------:R2:W1:Y:S01]  /*0c40*/  SYNCS.EXCH.64 URZ, [UR6+0x168], UR8 ;  /* 0x0001680806ff75b2 */ /* 0x0004620008000100 */
[----:B------:R2:W1:Y:S02]  /*0c50*/  SYNCS.EXCH.64 URZ, [UR6+0x178], UR4 ;  /* 0x0001780406ff75b2 */ /* 0x0004640008000100 */
[----:B--2---:R-:W-:Y:S01]  /*0c60*/  NOP ;  /* 0x0000000000007918 */ /* 0x004fe20000000000 */
.L_x_13:
[----:B------:R-:W2:Y:S01]  /*0c70*/  SHFL.IDX PT, R2, R50, RZ, 0x1f ;  /* 0x00001fff32027589 */ /* 0x000ea200000e0000 */
[----:B------:R-:W-:Y:S01]  /*0c80*/  NOP ;  /* 0x0000000000007918 */ /* 0x000fe20000000000 */
[----:B--2---:R-:W-:-:S13]  /*0c90*/  ISETP.NE.AND P0, PT, R2, 0x5, PT ;  /* 0x000000050200780c */ /* 0x004fda0003f05270 */
[----:B------:R-:W-:Y:S05]  /*0ca0*/  @P0 BRA `(.L_x_14) ;  /* 0x0000000000580947 */ /* 0x000fea0003800000 */
[----:B-1----:R-:W1:Y:S01]  /*0cb0*/  S2UR UR4, SR_CgaCtaId ;  /* 0x00000000000479c3 */ /* 0x002e620000008800 */
        /* <DEDUP_REMOVED lines=12> */
[----:B-1----:R2:W1:Y:S01]  /*0d80*/  SYNCS.EXCH.64 URZ, [UR4+0x180], UR8 ;  /* 0x0001800804ff75b2 */ /* 0x0024620008000100 */
[----:B------:R2:W1:Y:S01]  /*0d90*/  SYNCS.EXCH.64 URZ, [UR4+0x1a0], UR6 ;  /* 0x0001a00604ff75b2 */ /* 0x0004620008000100 */
[----:B------:R2:W1:Y:S01]  /*0da0*/  SYNCS.EXCH.64 URZ, [UR4+0x188], UR8 ;  /* 0x0001880804ff75b2 */ /* 0x0004620008000100 */
[----:B------:R2:W1:Y:S01]  /*0db0*/  SYNCS.EXCH.64 URZ, [UR4+0x1a8], UR6 ;  /* 0x0001a80604ff75b2 */ /* 0x0004620008000100 */
[----:B------:R2:W1:Y:S01]  /*0dc0*/  SYNCS.EXCH.64 URZ, [UR4+0x190], UR8 ;  /* 0x0001900804ff75b2 */ /* 0x0004620008000100 */
[----:B------:R2:W1:Y:S01]  /*0dd0*/  SYNCS.EXCH.64 URZ, [UR4+0x1b0], UR6 ;  /* 0x0001b00604ff75b2 */ /* 0x0004620008000100 */
[----:B------:R2:W1:Y:S01]  /*0de0*/  SYNCS.EXCH.64 URZ, [UR4+0x198], UR8 ;  /* 0x0001980804ff75b2 */ /* 0x0004620008000100 */
[----:B------:R2:W1:Y:S02]  /*0df0*/  SYNCS.EXCH.64 URZ, [UR4+0x1b8], UR6 ;  /* 0x0001b80604ff75b2 */ /* 0x0004640008000100 */
[----:B--2---:R-:W-:Y:S01]  /*0e00*/  NOP ;  /* 0x0000000000007918 */ /* 0x004fe20000000000 */
.L_x_14:
[----:B------:R-:W2:Y:S01]  /*0e10*/  SHFL.IDX PT, R2, R50, RZ, 0x1f ;  /* 0x00001fff32027589 */ /* 0x000ea200000e0000 */
[----:B------:R-:W-:Y:S01]  /*0e20*/  NOP ;  /* 0x0000000000007918 */ /* 0x000fe20000000000 */
[----:B--2---:R-:W-:-:S13]  /*0e30*/  ISETP.NE.AND P0, PT, R2, 0x3, PT ;  /* 0x000000030200780c */ /* 0x004fda0003f05270 */
[----:B------:R-:W-:Y:S05]  /*0e40*/  @P0 BRA `(.L_x_15) ;  /* 0x0000000000380947 */ /* 0x000fea0003800000 */
[----:B------:R-:W2:Y:S01]  /*0e50*/  S2UR UR5, SR_CgaCtaId ;  /* 0x00000000000579c3 */ /* 0x000ea20000008800 */
[----:B-1----:R-:W-:Y:S01]  /*0e60*/  UMOV UR4, 0x400 ;  /* 0x0000040000047882 */ /* 0x002fe20000000000 */
[----:B------:R-:W-:Y:S01]  /*0e70*/  UMOV UR6, 0x20 ;  /* 0x0000002000067882 */ /* 0x000fe20000000000 */
[----:B------:R-:W-:Y:S01]  /*0e80*/  ELECT P0, URZ, PT ;  /* 0x0000000000ff782f */ /* 0x000fe20003800000 */
[----:B------:R-:W-:-:S04]  /*0e90*/  UIADD3 UR6, UPT, UPT, -UR6, 0x100000, URZ ;  /* 0x0010000006067890 */ /* 0x000fc8000fffe1ff */
[----:B------:R-:W-:Y:S02]  /*0ea0*/  USHF.L.U32 UR7, UR6, 0xb, URZ ;  /* 0x0000000b06077899 */ /* 0x000fe400080006ff */
[----:B------:R-:W-:Y:S02]  /*0eb0*/  USHF.L.U32 UR6, UR6, 0x1, URZ ;  /* 0x0000000106067899 */ /* 0x000fe400080006ff */
[----:B--2---:R-:W-:Y:S01]  /*0ec0*/  ULEA UR4, UR5, UR4, 0x18 ;  /* 0x0000000405047291 */ /* 0x004fe2000f8ec0ff */
[----:B------:R-:W1:Y:S11]  /*0ed0*/  FENCE.VIEW.ASYNC.S ;  /* 0x00000000000073c6 */ /* 0x000e760000000000 */
[----:B-1----:R2:W1:Y:S01]  /*0ee0*/  SYNCS.EXCH.64 URZ, [UR4+0x1c0], UR6 ;  /* 0x0001c00604ff75b2 */ /* 0x0024620008000100 */
[----:B------:R2:W1:Y:S01]  /*0ef0*/  SYNCS.EXCH.64 URZ, [UR4+0x1d0], UR6 ;  /* 0x0001d00604ff75b2 */ /* 0x0004620008000100 */
[----:B------:R2:W1:Y:S01]  /*0f00*/  SYNCS.EXCH.64 URZ, [UR4+0x1c8], UR6 ;  /* 0x0001c80604ff75b2 */ /* 0x0004620008000100 */
[----:B------:R2:W1:Y:S02]  /*0f10*/  SYNCS.EXCH.64 URZ, [UR4+0x1d8], UR6 ;  /* 0x0001d80604ff75b2 */ /* 0x0004640008000100 */
[----:B--2---:R-:W-:Y:S01]  /*0f20*/  NOP ;  /* 0x0000000000007918 */ /* 0x004fe20000000000 */
.L_x_15:
[----:B------:R-:W2:Y:S01]  /*0f30*/  LDCU UR33, c[0x0][0x36c] ;  /* 0x00006d80ff2177ac */ /* 0x000ea20008000800 */
[----:B------:R-:W-:Y:S01]  /*0f40*/  ISETP.NE.OR P3, PT, R0, 0x2, !P3 ;  /* 0x000000020000780c */ /* 0x000fe20005f65670 */
[----:B------:R-:W-:Y:S01]  /*0f50*/  NOP ;  /* 0x0000000000007918 */ /* 0x000fe20000000000 */
[----:B------:R-:W-:Y:S01]  /*0f60*/  LOP3.LUT R0, R60, 0x1f, RZ, 0xc0, !PT ;  /* 0x0000001f3c007812 */ /* 0x000fe200078ec0ff */
[----:B------:R-:W-:Y:S02]  /*0f70*/  UISETP.NE.AND UP4, UPT, UR17, URZ, UPT ;  /* 0x000000ff1100728c */ /* 0x000fe4000bf85270 */
[----:B--2---:R-:W-:-:S09]  /*0f80*/  UISETP.EQ.U32.AND UP0, UPT, UR33, 0x1, UPT ;  /* 0x000000012100788c */ /* 0x004fd2000bf02070 */
[----:B------:R-:W-:Y:S05]  /*0f90*/  BRA.U !UP0, `(.L_x_16) ;  /* 0x0000000108087547 */ /* 0x000fea000b800000 */
[----:B-1-34-:R-:W-:Y:S01]  /*0fa0*/  UCGABAR_ARV ;  /* 0x00000000000079c7 */ /* 0x01afe20008000000 */
[----:B------:R-:W-:Y:S05]  /*0fb0*/  BRA `(.L_x_17) ;  /* 0x0000000000047947 */ /* 0x000fea0003800000 */
.L_x_16:
[----:B-1-34-:R-:W-:Y:S01]  /*0fc0*/  NOP ;  /* 0x0000000000007918 */ /* 0x01afe20000000000 */
.L_x_17:
[----:B------:R-:W1:Y:S01]  /*0fd0*/  S2UR UR8, SR_CTAID.X ;  /* 0x00000000000879c3 */ /* 0x000e620000002500 */
[----:B------:R-:W-:-:S05]  /*0fe0*/  CS2R.32 R52, SR_CgaSize ;  /* 0x0000000000347805 */ /* 0x000fca0000008a00 */
[----:B------:R-:W-:-:S05]  /*0ff0*/  IMAD R52, R52, -0xa0, RZ ;  /* 0xffffff6034347824 */ /* 0x000fca00078e02ff */
[----:B------:R-:W-:-:S14]  /*1000*/  R2UR UR4, R52 ;  /* 0x00000000340472ca */ /* 0x000fdc00000e0000 */
[----:B------:R-:W2:Y:S01]  /*1010*/  LDCU UR4, c[0x0][UR4+0x2b0] ;  /* 0x00005600040477ac */ /* 0x000ea20008000800 */
[----:B------:R-:W-:-:S05]  /*1020*/  CS2R.32 R52, SR_CgaSize ;  /* 0x0000000000347805 */ /* 0x000fca0000008a00 */
[----:B------:R-:W-:-:S05]  /*1030*/  IMAD R52, R52, -0xa0, RZ ;  /* 0xffffff6034347824 */ /* 0x000fca00078e02ff */
[----:B------:R-:W-:-:S14]  /*1040*/  R2UR UR5, R52 ;  /* 0x00000000340572ca */ /* 0x000fdc00000e0000 */
[----:B------:R-:W3:Y:S01]  /*1050*/  LDCU UR5, c[0x0][UR5+0x2b4] ;  /* 0x00005680050577ac */ /* 0x000ee20008000800 */
[----:B------:R-:W4:Y:S01]  /*1060*/  S2UR UR9, SR_CTAID.Y ;  /* 0x00000000000979c3 */ /* 0x000f220000002600 */
[----:B------:R-:W-:-:S05]  /*1070*/  CS2R.32 R52, SR_CgaSize ;  /* 0x0000000000347805 */ /* 0x000fca0000008a00 */
[----:B------:R-:W-:-:S05]  /*1080*/  IMAD R52, R52, -0xa0, RZ ;  /* 0xffffff6034347824 */ /* 0x000fca00078e02ff */
[----:B------:R-:W-:-:S14]  /*1090*/  R2UR UR10, R52 ;  /* 0x00000000340a72ca */ /* 0x000fdc00000e0000 */
[----:B------:R-:W3:Y:S01]  /*10a0*/  LDCU UR10, c[0x0][UR10+0x2a0] ;  /* 0x000054000a0a77ac */ /* 0x000ee20008000800 */
[----:B------:R-:W-:-:S05]  /*10b0*/  CS2R.32 R52, SR_CgaSize ;  /* 0x0000000000347805 */ /* 0x000fca0000008a00 */
[----:B------:R-:W-:-:S05]  /*10c0*/  IMAD R52, R52, -0xa0, RZ ;  /* 0xffffff6034347824 */ /* 0x000fca00078e02ff */
[----:B------:R-:W-:-:S14]  /*10d0*/  R2UR UR11, R52 ;  /* 0x00000000340b72ca */ /* 0x000fdc00000e0000 */
[----:B------:R-:W3:Y:S01]  /*10e0*/  LDCU UR11, c[0x0][UR11+0x2a4] ;  /* 0x000054800b0b77ac */ /* 0x000ee20008000800 */
[----:B------:R-:W3:Y:S01]  /*10f0*/  S2UR UR6, SR_CgaCtaId ;  /* 0x00000000000679c3 */ /* 0x000ee20000008800 */
[----:B------:R-:W3:Y:S01]  /*1100*/  LDCU UR28, c[0x0][0xb24] ;  /* 0x00016480ff1c77ac */ /* 0x000ee20008000800 */
[----:B------:R-:W-:Y:S01]  /*1110*/  UMOV UR27, 0x1111 ;  /* 0x00001111001b7882 */ /* 0x000fe20000000000 */
[----:B------:R-:W-:Y:S01]  /*1120*/  UMOV UR26, 0xf ;  /* 0x0000000f001a7882 */ /* 0x000fe20000000000 */
[----:B------:R-:W3:Y:S01]  /*1130*/  LDCU UR42, c[0x0][0xb24] ;  /* 0x00016480ff2a77ac */ /* 0x000ee20008000800 */
[----:B-1----:R-:W-:-:S03]  /*1140*/  I2FP.F32.U32 R3, UR8 ;  /* 0x0000000800037c45 */ /* 0x002fc60008201000 */
[----:B------:R-:W1:Y:S01]  /*1150*/  S2UR UR36, SR_CTAID.Z ;  /* 0x00000000002479c3 */ /* 0x000e620000002700 */
[----:B------:R-:W1:Y:S01]  /*1160*/  LDCU UR29, c[0x0][0xb30] ;  /* 0x00016600ff1d77ac */ /* 0x000e620008000800 */
[----:B--2---:R-:W-:Y:S01]  /*1170*/  FMUL R3, R3, UR4 ;  /* 0x0000000403037c20 */ /* 0x004fe20008400000 */
[----:B------:R-:W-:Y:S01]  /*1180*/  UISETP.NE.AND UP6, UPT, UR17, 0x2, UPT ;  /* 0x000000021100788c */ /* 0x000fe2000bfc5270 */
[----:B----4-:R-:W-:Y:S01]  /*1190*/  I2FP.F32.U32 R2, UR9 ;  /* 0x0000000900027c45 */ /* 0x010fe20008201000 */
[----:B------:R-:W-:Y:S01]  /*11a0*/  UMOV UR16, UR8 ;  /* 0x0000000800107c82 */ /* 0x000fe20008000000 */
[----:B------:R-:W-:Y:S02]  /*11b0*/  UMOV UR20, UR9 ;  /* 0x0000000900147c82 */ /* 0x000fe40008000000 */
[----:B------:R-:W2:Y:S01]  /*11c0*/  F2I.U32.TRUNC.NTZ R3, R3 ;  /* 0x0000000300037305 */ /* 0x000ea2000020f000 */
[----:B---3--:R-:W-:Y:S01]  /*11d0*/  UISETP.GE.AND UP5, UPT, UR28, 0x1, UPT ;  /* 0x000000011c00788c */ /* 0x008fe2000bfa6270 */
[----:B------:R-:W-:Y:S01]  /*11e0*/  FMUL R2, R2, UR5 ;  /* 0x0000000502027c20 */ /* 0x000fe20008400000 */
[----:B------:R-:W-:-:S02]  /*11f0*/  ULOP3.LUT UR50, UR6, 0x3, URZ, 0xc0, !UPT ;  /* 0x0000000306327892 */ /* 0x000fc4000f8ec0ff */
[----:B------:R-:W-:-:S03]  /*1200*/  ULOP3.LUT UR4, UR6, 0xc, URZ, 0xc0, !UPT ;  /* 0x0000000c06047892 */ /* 0x000fc6000f8ec0ff */
[----:B------:R-:W3:Y:S01]  /*1210*/  F2I.U32.TRUNC.NTZ R2, R2 ;  /* 0x0000000200027305 */ /* 0x000ee2000020f000 */
[----:B------:R-:W-:Y:S02]  /*1220*/  USHF.R.U32.HI UR32, URZ, 0x2, UR6 ;  /* 0x00000002ff207899 */ /* 0x000fe40008011606 */
[----:B------:R-:W-:Y:S02]  /*1230*/  USHF.L.U32 UR31, UR6, 0x7, URZ ;  /* 0x00000007061f7899 */ /* 0x000fe400080006ff */
[----:B------:R-:W-:Y:S02]  /*1240*/  USHF.L.U32 UR30, UR6, 0xa, URZ ;  /* 0x0000000a061e7899 */ /* 0x000fe400080006ff */
[----:B------:R-:W-:Y:S01]  /*1250*/  UISETP.GT.U32.AND UP1, UPT, UR50, 0xffff, UPT ;  /* 0x0000ffff3200788c */ /* 0x000fe2000bf24070 */
[----:B--2---:R-:W-:Y:S01]  /*1260*/  R2UR UR7, R3 ;  /* 0x00000000030772ca */ /* 0x004fe200000e0000 */
[----:B------:R-:W-:Y:S02]  /*1270*/  UISETP.GT.U32.AND UP0, UPT, UR4, 0xffff, UPT ;  /* 0x0000ffff0400788c */ /* 0x000fe4000bf04070 */
[----:B------:R-:W-:-:S02]  /*1280*/  USEL UR5, UR50, 0xffff, !UP1 ;  /* 0x0000ffff32057887 */ /* 0x000fc4000c800000 */
[----:B------:R-:W-:Y:S01]  /*1290*/  USEL UR4, UR4, 0xffff, !UP0 ;  /* 0x0000ffff04047887 */ /* 0x000fe2000c000000 */
[----:B---3--:R-:W-:Y:S01]  /*12a0*/  R2UR UR6, R2 ;  /* 0x00000000020672ca */ /* 0x008fe200000e0000 */
[----:B------:R-:W-:Y:S01]  /*12b0*/  ULOP3.LUT UR5, UR5, 0xffff, URZ, 0xc0, !UPT ;  /* 0x0000ffff05057892 */ /* 0x000fe2000f8ec0ff */
[----:B------:R-:W-:Y:S01]  /*12c0*/  PRMT R2, RZ, 0x7610, R2 ;  /* 0x00007610ff027816 */ /* 0x000fe20000000002 */
[----:B------:R-:W-:Y:S02]  /*12d0*/  ULOP3.LUT UR4, UR4, 0xffff, URZ, 0xc0, !UPT ;  /* 0x0000ffff04047892 */ /* 0x000fe4000f8ec0ff */
[----:B------:R-:W-:Y:S02]  /*12e0*/  USHF.L.U32 UR27, UR27, UR5, URZ ;  /* 0x000000051b1b7299 */ /* 0x000fe400080006ff */
[----:B------:R-:W-:Y:S02]  /*12f0*/  USHF.L.U32 UR26, UR26, UR4, URZ ;  /* 0x000000041a1a7299 */ /* 0x000fe400080006ff */
[----:B------:R-:W-:-:S02]  /*1300*/  UIADD3 UR5, UPT, UPT, -UR7, URZ, URZ ;  /* 0x000000ff07057290 */ /* 0x000fc4000fffe1ff */
[----:B------:R-:W-:Y:S02]  /*1310*/  ULOP3.LUT UR31, UR31, 0x600, URZ, 0xc0, !UPT ;  /* 0x000006001f1f7892 */ /* 0x000fe4000f8ec0ff */
[----:B------:R-:W-:Y:S02]  /*1320*/  UIADD3 UR4, UPT, UPT, -UR6, URZ, URZ ;  /* 0x000000ff06047290 */ /* 0x000fe4000fffe1ff */
[----:B------:R-:W-:Y:S02]  /*1330*/  UIMAD UR5, UR10, UR5, UR8 ;  /* 0x000000050a0572a4 */ /* 0x000fe4000f8e0208 */
[----:B------:R-:W-:Y:S02]  /*1340*/  UIMAD UR4, UR11, UR4, UR9 ;  /* 0x000000040b0472a4 */ /* 0x000fe4000f8e0209 */
[----:B------:R-:W-:Y:S02]  /*1350*/  ULOP3.LUT UR30, UR30, 0xc00, URZ, 0xc0, !UPT ;  /* 0x00000c001e1e7892 */ /* 0x000fe4000f8ec0ff */
[----:B------:R-:W-:-:S02]  /*1360*/  IMAD.U32 R52, RZ, RZ, UR5 ;  /* 0x00000005ff347e24 */ /* 0x000fc4000f8e00ff */
[----:B------:R-:W-:Y:S01]  /*1370*/  IMAD.U32 R51, RZ, RZ, UR4 ;  /* 0x00000004ff337e24 */ /* 0x000fe2000f8e00ff */
[----:B-1----:R-:W-:Y:S07]  /*1380*/  BRA.U UP4, `(.L_x_18) ;  /* 0x0000000104cc7547 */ /* 0x002fee000b800000 */
[----:B------:R-:W-:Y:S02]  /*1390*/  R2UR UR4, R51 ;  /* 0x00000000330472ca */ /* 0x000fe400000e0000 */
[----:B------:R-:W-:-:S11]  /*13a0*/  R2UR UR23, R52 ;  /* 0x00000000341772ca */ /* 0x000fd600000e0000 */
[----:B------:R-:W-:Y:S02]  /*13b0*/  UISETP.NE.AND UP0, UPT, UR4, URZ, UPT ;  /* 0x000000ff0400728c */ /* 0x000fe4000bf05270 */
[----:B------:R-:W-:Y:S02]  /*13c0*/  UISETP.NE.AND UP2, UPT, UR4, 0x1, UPT ;  /* 0x000000010400788c */ /* 0x000fe4000bf45270 */
[----:B------:R-:W-:Y:S02]  /*13d0*/  UISETP.NE.AND UP1, UPT, UR23, URZ, UP0 ;  /* 0x000000ff1700728c */ /* 0x000fe40008725270 */
[----:B------:R-:W-:Y:S02]  /*13e0*/  USEL UR6, URZ, 0x2, UP0 ;  /* 0x00000002ff067887 */ /* 0x000fe40008000000 */
[----:B------:R-:W-:Y:S02]  /*13f0*/  USEL UR9, URZ, 0x1, UP1 ;  /* 0x00000001ff097887 */ /* 0x000fe40008800000 */
[----:B------:R-:W-:-:S02]  /*1400*/  UISETP.NE.AND UP1, UPT, UR4, 0x2, UPT ;  /* 0x000000020400788c */ /* 0x000fc4000bf25270 */
[----:B------:R-:W-:Y:S02]  /*1410*/  USEL UR12, URZ, 0x4, UP0 ;  /* 0x00000004ff0c7887 */ /* 0x000fe40008000000 */
[----:B------:R-:W-:Y:S02]  /*1420*/  USEL UR18, URZ, 0x8, UP0 ;  /* 0x00000008ff127887 */ /* 0x000fe40008000000 */
[----:B------:R-:W-:Y:S02]  /*1430*/  UISETP.NE.AND UP0, UPT, UR4, 0x3, UPT ;  /* 0x000000030400788c */ /* 0x000fe4000bf05270 */
[----:B------:R-:W-:Y:S02]  /*1440*/  USEL UR4, URZ, 0x100, UP1 ;  /* 0x00000100ff047887 */ /* 0x000fe40008800000 */
[----:B------:R-:W-:Y:S02]  /*1450*/  USEL UR10, URZ, 0x200, UP1 ;  /* 0x00000200ff0a7887 */ /* 0x000fe40008800000 */
[----:B------:R-:W-:-:S02]  /*1460*/  USEL UR14, URZ, 0x400, UP1 ;  /* 0x00000400ff0e7887 */ /* 0x000fc40008800000 */
[----:B------:R-:W-:Y:S02]  /*1470*/  USEL UR21, URZ, 0x800, UP1 ;  /* 0x00000800ff157887 */ /* 0x000fe40008800000 */
[----:B------:R-:W-:Y:S02]  /*1480*/  USEL UR5, URZ, 0x10, UP2 ;  /* 0x00000010ff057887 */ /* 0x000fe40009000000 */
[----:B------:R-:W-:Y:S02]  /*1490*/  UISETP.NE.AND UP1, UPT, UR23, URZ, UPT ;  /* 0x000000ff1700728c */ /* 0x000fe4000bf25270 */
[----:B------:R-:W-:Y:S02]  /*14a0*/  USEL UR7, URZ, 0x1000, UP0 ;  /* 0x00001000ff077887 */ /* 0x000fe40008000000 */
[----:B------:R-:W-:Y:S02]  /*14b0*/  USEL UR11, URZ, 0x2000, UP0 ;  /* 0x00002000ff0b7887 */ /* 0x000fe40008000000 */
[----:B------:R-:W-:-:S02]  /*14c0*/  USEL UR15, URZ, 0x4000, UP0 ;  /* 0x00004000ff0f7887 */ /* 0x000fc40008000000 */
[----:B------:R-:W-:Y:S02]  /*14d0*/  USEL UR22, URZ, 0x8000, UP0 ;  /* 0x00008000ff167887 */ /* 0x000fe40008000000 */
[----:B------:R-:W-:Y:S02]  /*14e0*/  UISETP.NE.AND UP0, UPT, UR23, 0x1, UPT ;  /* 0x000000011700788c */ /* 0x000fe4000bf05270 */
[----:B------:R-:W-:Y:S02]  /*14f0*/  USEL UR5, UR5, 0x10, UP1 ;  /* 0x0000001005057887 */ /* 0x000fe40008800000 */
[----:B------:R-:W-:Y:S02]  /*1500*/  USEL UR4, UR4, 0x100, UP1 ;  /* 0x0000010004047887 */ /* 0x000fe40008800000 */
[----:B------:R-:W-:Y:S02]  /*1510*/  USEL UR8, URZ, 0x20, UP2 ;  /* 0x00000020ff087887 */ /* 0x000fe40009000000 */
[----:B------:R-:W-:-:S02]  /*1520*/  USEL UR7, UR7, 0x1000, UP1 ;  /* 0x0000100007077887 */ /* 0x000fc40008800000 */
[----:B------:R-:W-:Y:S02]  /*1530*/  USEL UR6, UR6, 0x2, UP0 ;  /* 0x0000000206067887 */ /* 0x000fe40008000000 */
[----:B------:R-:W-:Y:S02]  /*1540*/  UIADD3 UR4, UPT, UPT, UR4, UR5, UR9 ;  /* 0x0000000504047290 */ /* 0x000fe4000fffe009 */
[----:B------:R-:W-:Y:S02]  /*1550*/  UISETP.NE.AND UP1, UPT, UR23, 0x2, UPT ;  /* 0x000000021700788c */ /* 0x000fe4000bf25270 */
[----:B------:R-:W-:Y:S02]  /*1560*/  USEL UR8, UR8, 0x20, UP0 ;  /* 0x0000002008087887 */ /* 0x000fe40008000000 */
[----:B------:R-:W-:Y:S02]  /*1570*/  USEL UR5, UR10, 0x200, UP0 ;  /* 0x000002000a057887 */ /* 0x000fe40008000000 */
[----:B------:R-:W-:-:S02]  /*1580*/  UIADD3 UR4, UPT, UPT, UR6, UR7, UR4 ;  /* 0x0000000706047290 */ /* 0x000fc4000fffe004 */
[----:B------:R-:W-:Y:S02]  /*1590*/  USEL UR13, URZ, 0x40, UP2 ;  /* 0x00000040ff0d7887 */ /* 0x000fe40009000000 */
[----:B------:R-:W-:Y:S02]  /*15a0*/  USEL UR9, UR11, 0x2000, UP0 ;  /* 0x000020000b097887 */ /* 0x000fe40008000000 */
[----:B------:R-:W-:Y:S02]  /*15b0*/  USEL UR7, UR12, 0x4, UP1 ;  /* 0x000000040c077887 */ /* 0x000fe40008800000 */
[----:B------:R-:W-:Y:S02]  /*15c0*/  UIADD3 UR4, UPT, UPT, UR5, UR8, UR4 ;  /* 0x0000000805047290 */ /* 0x000fe4000fffe004 */
[----:B------:R-:W-:Y:S02]  /*15d0*/  UISETP.NE.AND UP0, UPT, UR23, 0x3, UPT ;  /* 0x000000031700788c */ /* 0x000fe4000bf05270 */
[----:B------:R-:W-:-:S02]  /*15e0*/  USEL UR6, UR13, 0x40, UP1 ;  /* 0x000000400d067887 */ /* 0x000fc40008800000 */
[----:B------:R-:W-:Y:S02]  /*15f0*/  USEL UR5, UR14, 0x400, UP1 ;  /* 0x000004000e057887 */ /* 0x000fe40008800000 */
[----:B------:R-:W-:Y:S02]  /*1600*/  UIADD3 UR4, UPT, UPT, UR7, UR9, UR4 ;  /* 0x0000000907047290 */ /* 0x000fe4000fffe004 */
[----:B------:R-:W-:Y:S02]  /*1610*/  USEL UR19, URZ, 0x80, UP2 ;  /* 0x00000080ff137887 */ /* 0x000fe40009000000 */
[----:B------:R-:W-:Y:S02]  /*1620*/  USEL UR9, UR15, 0x4000, UP1 ;  /* 0x000040000f097887 */ /* 0x000fe40008800000 */
[----:B------:R-:W-:Y:S02]  /*1630*/  USEL UR8, UR18, 0x8, UP0 ;  /* 0x0000000812087887 */ /* 0x000fe40008000000 */
[----:B------:R-:W-:-:S02]  /*1640*/  UIADD3 UR4, UPT, UPT, UR5, UR6, UR4 ;  /* 0x0000000605047290 */ /* 0x000fc4000fffe004 */
[----:B------:R-:W-:Y:S02]  /*1650*/  USEL UR7, UR19, 0x80, UP0 ;  /* 0x0000008013077887 */ /* 0x000fe40008000000 */
[----:B------:R-:W-:Y:S02]  /*1660*/  USEL UR6, UR21, 0x800, UP0 ;  /* 0x0000080015067887 */ /* 0x000fe40008000000 */
[----:B------:R-:W-:Y:S02]  /*1670*/  UIADD3 UR4, UPT, UPT, UR8, UR9, UR4 ;  /* 0x0000000908047290 */ /* 0x000fe4000fffe004 */
[----:B------:R-:W-:Y:S02]  /*1680*/  USEL UR5, UR22, 0x8000, UP0 ;  /* 0x0000800016057887 */ /* 0x000fe40008000000 */
[----:B------:R-:W-:-:S04]  /*1690*/  UIADD3 UR4, UPT, UPT, UR6, UR7, UR4 ;  /* 0x0000000706047290 */ /* 0x000fc8000fffe004 */
[----:B------:R-:W-:-:S06]  /*16a0*/  UIADD3 UR4, UPT, UPT, UR4, UR5, URZ ;  /* 0x0000000504047290 */ /* 0x000fcc000fffe0ff */
[----:B------:R-:W-:Y:S02]  /*16b0*/  IMAD.U32 R2, RZ, RZ, UR4 ;  /* 0x00000004ff027e24 */ /* 0x000fe4000f8e00ff */
.L_x_18:
[----:B------:R-:W-:Y:S05]  /*16c0*/  BRA.U !UP5, `(.L_x_19) ;  /* 0x000000010dd47547 */ /* 0x000fea000b800000 */
[----:B------:R-:W1:Y:S01]  /*16d0*/  LDCU.128 UR12, c[0x0][0xb10] ;  /* 0x00016200ff0c77ac */ /* 0x000e620008000c00 */
[----:B------:R-:W2:Y:S01]  /*16e0*/  LDCU UR6, c[0x0][0x370] ;  /* 0x00006e00ff0677ac */ /* 0x000ea20008000800 */
[----:B------:R-:W3:Y:S01]  /*16f0*/  LDCU UR5, c[0x0][0x374] ;  /* 0x00006e80ff0577ac */ /* 0x000ee20008000800 */
[----:B------:R-:W4:Y:S01]  /*1700*/  LDCU UR21, c[0x0][0xb0c] ;  /* 0x00016180ff1577ac */ /* 0x000f220008000800 */
[----:B------:R-:W4:Y:S01]  /*1710*/  LDCU UR7, c[0x0][0xb20] ;  /* 0x00016400ff0777ac */ /* 0x000f220008000800 */
[----:B------:R-:W4:Y:S01]  /*1720*/  LDCU.64 UR8, c[0x0][0xb28] ;  /* 0x00016500ff0877ac */ /* 0x000f220008000a00 */
[----:B-1----:R-:W-:Y:S02]  /*1730*/  UISETP.NE.AND UP0, UPT, UR14, 0x1, UPT ;  /* 0x000000010e00788c */ /* 0x002fe4000bf05270 */
[----:B---3--:R-:W-:Y:S02]  /*1740*/  UIMAD.WIDE.U32 UR10, UR5, UR15, URZ ;  /* 0x0000000f050a72a5 */ /* 0x008fe4000f8e00ff */
[----:B--2---:R-:W-:-:S02]  /*1750*/  UIMAD.WIDE.U32 UR22, UR6, UR12, URZ ;  /* 0x0000000c061672a5 */ /* 0x004fc4000f8e00ff */
[----:B----4-:R-:W-:Y:S02]  /*1760*/  UISETP.NE.AND UP1, UPT, UR21, 0x1, UPT ;  /* 0x000000011500788c */ /* 0x010fe4000bf25270 */
[----:B------:R-:W-:Y:S01]  /*1770*/  UISETP.NE.AND UP2, UPT, UR28, 0x1, UPT ;  /* 0x000000011c00788c */ /* 0x000fe2000bf45270 */
[----:B------:R-:W-:Y:S02]  /*1780*/  UMOV UR10, UR11 ;  /* 0x0000000b000a7c82 */ /* 0x000fe40008000000 */
[----:B------:R-:W-:Y:S01]  /*1790*/  UMOV UR22, UR23 ;  /* 0x0000001700167c82 */ /* 0x000fe20008000000 */
[----:B------:R-:W-:Y:S02]  /*17a0*/  @UP0 USHF.R.U32.HI UR5, URZ, UR7, UR10 ;  /* 0x00000007ff050299 */ /* 0x000fe4000801160a */
[----:B------:R-:W-:Y:S02]  /*17b0*/  UIMAD.WIDE.U32 UR24, UR20, UR15, URZ ;  /* 0x0000000f141872a5 */ /* 0x000fe4000f8e00ff */
[----:B------:R-:W-:-:S02]  /*17c0*/  UIMAD.WIDE.U32 UR10, UR5, UR8, URZ ;  /* 0x00000008050a72a5 */ /* 0x000fc4000f8e00ff */
[----:B------:R-:W-:Y:S02]  /*17d0*/  @UP1 USHF.R.U32.HI UR6, URZ, UR13, UR22 ;  /* 0x0000000dff061299 */ /* 0x000fe40008011616 */
[----:B------:R-:W-:Y:S02]  /*17e0*/  UIMAD.WIDE.U32 UR18, UR16, UR12, URZ ;  /* 0x0000000c101272a5 */ /* 0x000fe4000f8e00ff */
[----:B------:R-:W-:Y:S01]  /*17f0*/  UIMAD.WIDE.U32 UR22, UR6, UR8, URZ ;  /* 0x00000008061672a5 */ /* 0x000fe2000f8e00ff */
[----:B------:R-:W-:Y:S01]  /*1800*/  UMOV UR4, UR25 ;  /* 0x0000001900047c82 */ /* 0x000fe20008000000 */
[----:B------:R-:W-:Y:S01]  /*1810*/  UMOV UR10, UR11 ;  /* 0x0000000b000a7c82 */ /* 0x000fe20008000000 */
[----:B------:R-:W-:Y:S02]  /*1820*/  USHF.R.U32.HI UR4, URZ, UR7, UR4 ;  /* 0x00000007ff047299 */ /* 0x000fe40008011604 */
[----:B------:R-:W-:Y:S02]  /*1830*/  @UP2 USHF.R.U32.HI UR5, URZ, UR9, UR10 ;  /* 0x00000009ff052299 */ /* 0x000fe4000801160a */
[----:B------:R-:W-:Y:S01]  /*1840*/  UMOV UR7, UR23 ;  /* 0x0000001700077c82 */ /* 0x000fe20008000000 */
[----:B------:R-:W-:Y:S01]  /*1850*/  UMOV UR18, UR19 ;  /* 0x0000001300127c82 */ /* 0x000fe20008000000 */
[----:B------:R-:W-:-:S02]  /*1860*/  @UP2 USHF.R.U32.HI UR6, URZ, UR9, UR7 ;  /* 0x00000009ff062299 */ /* 0x000fc40008011607 */
[----:B------:R-:W-:Y:S02]  /*1870*/  USHF.R.U32.HI UR13, URZ, UR13, UR18 ;  /* 0x0000000dff0d7299 */ /* 0x000fe40008011612 */
[----:B------:R-:W-:Y:S02]  /*1880*/  USEL UR4, UR20, UR4, !UP0 ;  /* 0x0000000414047287 */ /* 0x000fe4000c000000 */
[----:B------:R-:W-:Y:S02]  /*1890*/  UIMAD UR7, UR5, UR28, URZ ;  /* 0x0000001c050772a4 */ /* 0x000fe4000f8e02ff */
[----:B------:R-:W-:Y:S02]  /*18a0*/  USEL UR5, UR16, UR13, !UP1 ;  /* 0x0000000d10057287 */ /* 0x000fe4000c800000 */
[----:B------:R-:W-:Y:S02]  /*18b0*/  UIMAD UR12, UR6, UR28, URZ ;  /* 0x0000001c060c72a4 */ /* 0x000fe4000f8e02ff */
[----:B------:R-:W-:-:S02]  /*18c0*/  UISETP.GE.AND UP0, UPT, UR4, UR7, UPT ;  /* 0x000000070400728c */ /* 0x000fc4000bf06270 */
[----:B------:R-:W-:Y:S02]  /*18d0*/  UIMAD.WIDE.U32 UR10, UR4, UR8, URZ ;  /* 0x00000008040a72a5 */ /* 0x000fe4000f8e00ff */
[----:B------:R-:W-:Y:S02]  /*18e0*/  UISETP.GE.OR UP0, UPT, UR5, UR12, UP0 ;  /* 0x0000000c0500728c */ /* 0x000fe40008706670 */
[----:B------:R-:W-:Y:S02]  /*18f0*/  UIMAD.WIDE.U32 UR12, UR5, UR8, URZ ;  /* 0x00000008050c72a5 */ /* 0x000fe4000f8e00ff */
[----:B------:R-:W-:Y:S01]  /*1900*/  UIADD3 UR10, UPT, UPT, -UR4, URZ, URZ ;  /* 0x000000ff040a7290 */ /* 0x000fe2000fffe1ff */
[----:B------:R-:W-:Y:S01]  /*1910*/  UMOV UR8, UR11 ;  /* 0x0000000b00087c82 */ /* 0x000fe20008000000 */
[----:B------:R-:W-:Y:S02]  /*1920*/  UIADD3 UR11, UPT, UPT, -UR5, URZ, URZ ;  /* 0x000000ff050b7290 */ /* 0x000fe4000fffe1ff */
[----:B------:R-:W-:-:S03]  /*1930*/  USHF.R.U32.HI UR8, URZ, UR9, UR8 ;  /* 0x00000009ff087299 */ /* 0x000fc60008011608 */
[----:B------:R-:W-:Y:S01]  /*1940*/  @!UP0 UMOV UR7, UR13 ;  /* 0x0000000d00078c82 */ /* 0x000fe20008000000 */
[----:B------:R-:W-:Y:S02]  /*1950*/  UIMAD UR20, UR14, UR10, UR20 ;  /* 0x0000000a0e1472a4 */ /* 0x000fe4000f8e0214 */
[----:B------:R-:W-:Y:S02]  /*1960*/  USEL UR8, UR4, UR8, !UP2 ;  /* 0x0000000804087287 */ /* 0x000fe4000d000000 */
[----:B------:R-:W-:Y:S02]  /*1970*/  @!UP0 USHF.R.U32.HI UR7, URZ, UR9, UR7 ;  /* 0x00000009ff078299 */ /* 0x000fe40008011607 */
[----:B------:R-:W-:Y:S02]  /*1980*/  UIADD3 UR9, UPT, UPT, -UR8, URZ, URZ ;  /* 0x000000ff08097290 */ /* 0x000fe4000fffe1ff */
[----:B------:R-:W-:Y:S02]  /*1990*/  @!UP0 USEL UR7, UR5, UR7, !UP2 ;  /* 0x0000000705078287 */ /* 0x000fe4000d000000 */
[----:B------:R-:W-:-:S02]  /*19a0*/  UIMAD UR9, UR28, UR9, UR4 ;  /* 0x000000091c0972a4 */ /* 0x000fc4000f8e0204 */
[----:B------:R-:W-:Y:S02]  /*19b0*/  @!UP0 UIADD3 UR8, UPT, UPT, UR8, -UR7, URZ ;  /* 0x8000000708088290 */ /* 0x000fe4000fffe0ff */
[----:B------:R-:W-:Y:S02]  /*19c0*/  @!UP0 UIMAD UR6, UR9, UR6, UR7 ;  /* 0x00000006090682a4 */ /* 0x000fe4000f8e0207 */
[----:B------:R-:W-:Y:S02]  /*19d0*/  @!UP0 UIMAD UR4, UR8, UR28, UR5 ;  /* 0x0000001c080482a4 */ /* 0x000fe4000f8e0205 */
[----:B------:R-:W-:Y:S02]  /*19e0*/  UIMAD UR16, UR21, UR11, UR16 ;  /* 0x0000000b151072a4 */ /* 0x000fe4000f8e0210 */
[----:B------:R-:W-:Y:S01]  /*19f0*/  UIMAD UR20, UR4, UR14, UR20 ;  /* 0x0000000e041472a4 */ /* 0x000fe2000f8e0214 */
[----:B------:R-:W-:Y:S02]  /*1a00*/  @!UP0 UMOV UR5, UR6 ;  /* 0x0000000600058c82 */ /* 0x000fe40008000000 */
[----:B------:R-:W-:-:S12]  /*1a10*/  UIMAD UR16, UR5, UR21, UR16 ;  /* 0x00000015051072a4 */ /* 0x000fd8000f8e0210 */
.L_x_19:
[----:B------:R-:W-:-:S09]  /*1a20*/  UISETP.NE.AND UP0, UPT, UR29, 0x1, UPT ;  /* 0x000000011d00788c */ /* 0x000fd2000bf05270 */
[----:B------:R-:W-:Y:S05]  /*1a30*/  BRA.U UP0, `(.L_x_20) ;  /* 0x0000000100447547 */ /* 0x000fea000b800000 */
[----:B------:R-:W1:Y:S01]  /*1a40*/  LDCU.128 UR8, c[0x0][0xb10] ;  /* 0x00016200ff0877ac */ /* 0x000e620008000c00 */
[----:B------:R-:W2:Y:S01]  /*1a50*/  LDCU UR12, c[0x0][0xb0c] ;  /* 0x00016180ff0c77ac */ /* 0x000ea20008000800 */
[----:B------:R-:W3:Y:S01]  /*1a60*/  LDCU UR13, c[0x0][0xb20] ;  /* 0x00016400ff0d77ac */ /* 0x000ee20008000800 */
[----:B-1----:R-:W-:Y:S02]  /*1a70*/  UIMAD.WIDE.U32 UR6, UR16, UR8, URZ ;  /* 0x00000008100672a5 */ /* 0x002fe4000f8e00ff */
[----:B------:R-:W-:Y:S02]  /*1a80*/  UIMAD.WIDE.U32 UR4, UR20, UR11, URZ ;  /* 0x0000000b140472a5 */ /* 0x000fe4000f8e00ff */
[----:B--2---:R-:W-:Y:S02]  /*1a90*/  UISETP.NE.AND UP1, UPT, UR12, 0x1, UPT ;  /* 0x000000010c00788c */ /* 0x004fe4000bf25270 */
[----:B------:R-:W-:Y:S01]  /*1aa0*/  UISETP.NE.AND UP0, UPT, UR10, 0x1, UPT ;  /* 0x000000010a00788c */ /* 0x000fe2000bf05270 */
[----:B------:R-:W-:-:S02]  /*1ab0*/  UMOV UR6, UR7 ;  /* 0x0000000700067c82 */ /* 0x000fc40008000000 */
[----:B------:R-:W-:Y:S01]  /*1ac0*/  UMOV UR4, UR5 ;  /* 0x0000000500047c82 */ /* 0x000fe20008000000 */
[----:B------:R-:W-:Y:S02]  /*1ad0*/  USHF.R.U32.HI UR6, URZ, UR9, UR6 ;  /* 0x00000009ff067299 */ /* 0x000fe40008011606 */
[----:B---3--:R-:W-:Y:S02]  /*1ae0*/  USHF.R.U32.HI UR4, URZ, UR13, UR4 ;  /* 0x0000000dff047299 */ /* 0x008fe40008011604 */
[----:B------:R-:W-:Y:S02]  /*1af0*/  USEL UR5, UR16, UR6, !UP1 ;  /* 0x0000000610057287 */ /* 0x000fe4000c800000 */
[----:B------:R-:W-:-:S04]  /*1b00*/  USEL UR4, UR20, UR4, !UP0 ;  /* 0x0000000414047287 */ /* 0x000fc8000c000000 */
[----:B------:R-:W-:Y:S02]  /*1b10*/  UIADD3 UR6, UPT, UPT, UR5, -UR4, URZ ;  /* 0x8000000405067290 */ /* 0x000fe4000fffe0ff */
[----:B------:R-:W-:Y:S02]  /*1b20*/  UIADD3 UR4, UPT, UPT, -UR5, UR4, URZ ;  /* 0x0000000405047290 */ /* 0x000fe4000fffe1ff */
[----:B------:R-:W-:Y:S02]  /*1b30*/  UIMAD UR20, UR6, UR10, UR20 ;  /* 0x0000000a061472a4 */ /* 0x000fe4000f8e0214 */
[----:B------:R-:W-:-:S12]  /*1b40*/  UIMAD UR16, UR4, UR12, UR16 ;  /* 0x0000000c041072a4 */ /* 0x000fd8000f8e0210 */
.L_x_20:
[----:B------:R-:W-:-:S09]  /*1b50*/  UISETP.EQ.U32.AND UP0, UPT, UR33, 0x1, UPT ;  /* 0x000000012100788c */ /* 0x000fd2000bf02070 */
[----:B------:R-:W-:Y:S05]  /*1b60*/  BRA.U !UP0, `(.L_x_21) ;  /* 0x00000001080c7547 */ /* 0x000fea000b800000 */
[----:B------:R-:W-:Y:S01]  /*1b70*/  UCGABAR_WAIT ;  /* 0x0000000000007dc7 */ /* 0x000fe20008000000 */
[----:B------:R-:W-:Y:S01]  /*1b80*/  CCTL.IVALL ;  /* 0x00000000ff00798f */ /* 0x000fe20002000000 */
[----:B------:R-:W-:Y:S05]  /*1b90*/  BRA `(.L_x_22) ;  /* 0x0000000000047947 */ /* 0x000fea0003800000 */
.L_x_21:
[----:B------:R-:W-:Y:S06]  /*1ba0*/  BAR.SYNC.DEFER_BLOCKING 0x0 ;  /* 0x0000000000007b1d */ /* 0x000fec0000010000 */
.L_x_22:
[----:B------:R-:W-:Y:S05]  /*1bb0*/  BRA.U UP6, `(.L_x_23) ;  /* 0x0000001906b07547 */ /* 0x000fea000b800000 */
[----:B------:R-:W1:Y:S01]  /*1bc0*/  LDCU UR7, c[0x0][0x38c] ;  /* 0x00007180ff0777ac */ /* 0x000e620008000800 */
[----:B------:R-:W2:Y:S01]  /*1bd0*/  S2UR UR8, SR_CgaCtaId ;  /* 0x00000000000879c3 */ /* 0x000ea20000008800 */
[----:B------:R-:W-:Y:S01]  /*1be0*/  PLOP3.LUT P1, PT, PT, PT, UP3, 0x80, 0x8 ;  /* 0x000000000008781c */ /* 0x000fe20003f2f038 */
[----:B------:R-:W-:Y:S01]  /*1bf0*/  IMAD.MOV.U32 R12, RZ, RZ, 0x1 ;  /* 0x00000001ff0c7424 */ /* 0x000fe200078e00ff */
[----:B------:R-:W-:Y:S01]  /*1c00*/  UISETP.NE.AND UP0, UPT, UR17, URZ, UPT ;  /* 0x000000ff1100728c */ /* 0x000fe2000bf05270 */
[----:B------:R-:W-:Y:S01]  /*1c10*/  ISETP.EQ.OR P2, PT, R0, RZ, P3 ;  /* 0x000000ff0000720c */ /* 0x000fe20001f42670 */
[----:B------:R-:W-:Y:S01]  /*1c20*/  UMOV UR21, 0x400 ;  /* 0x0000040000157882 */ /* 0x000fe20000000000 */
[----:B------:R-:W-:Y:S01]  /*1c30*/  USHF.L.U32 UR5, UR32, 0x4, URZ ;  /* 0x0000000420057899 */ /* 0x000fe200080006ff */
[----:B------:R-:W-:Y:S01]  /*1c40*/  PLOP3.LUT P1, PT, P1, PT, PT, 0x8, 0x80 ;  /* 0x000000000080781c */ /* 0x000fe20000f2e170 */
[----:B------:R-:W-:Y:S01]  /*1c50*/  USEL UR25, UR48, 0x2, UP0 ;  /* 0x0000000230197887 */ /* 0x000fe20008000000 */
[----:B------:R-:W-:Y:S01]  /*1c60*/  CS2R R10, SRZ ;  /* 0x00000000000a7805 */ /* 0x000fe2000001ff00 */
[----:B------:R-:W-:Y:S01]  /*1c70*/  IMAD.MOV.U32 R9, RZ, RZ, RZ ;  /* 0x000000ffff097224 */ /* 0x000fe200078e00ff */
[----:B------:R-:W3:Y:S01]  /*1c80*/  LDCU UR43, c[0x0][0x370] ;  /* 0x00006e00ff2b77ac */ /* 0x000ee20008000800 */
[----:B------:R-:W-:Y:S01]  /*1c90*/  IMAD.MOV.U32 R8, RZ, RZ, 0x1 ;  /* 0x00000001ff087424 */ /* 0x000fe200078e00ff */
[----:B------:R-:W4:Y:S01]  /*1ca0*/  LDCU.64 UR28, c[0x0][0x348] ;  /* 0x00006900ff1c77ac */ /* 0x000f220008000a00 */
[----:B-1----:R-:W-:-:S02]  /*1cb0*/  UIADD3 UR6, UPT, UPT, UR7, 0x1f, URZ ;  /* 0x0000001f07067890 */ /* 0x002fc4000fffe0ff */
[----:B------:R-:W-:Y:S02]  /*1cc0*/  UIADD3 UR49, UPT, UPT, UR7, 0x3e, URZ ;  /* 0x0000003e07317890 */ /* 0x000fe4000fffe0ff */
[----:B------:R-:W-:Y:S02]  /*1cd0*/  USHF.R.S32.HI UR4, URZ, 0x1f, UR6 ;  /* 0x0000001fff047899 */ /* 0x000fe40008011406 */
[----:B--2---:R-:W-:Y:S02]  /*1ce0*/  ULEA UR21, UR8, UR21, 0x18 ;  /* 0x0000001508157291 */ /* 0x004fe4000f8ec0ff */
[----:B------:R-:W-:Y:S02]  /*1cf0*/  ULEA.HI UR4, UR4, UR6, URZ, 0x5 ;  /* 0x0000000604047291 */ /* 0x000fe4000f8f28ff */
[----:B------:R-:W-:Y:S02]  /*1d00*/  UIADD3 UR6, UPT, UPT, UR7, -0x1, URZ ;  /* 0xffffffff07067890 */ /* 0x000fe4000fffe0ff */
[----:B------:R-:W-:-:S02]  /*1d10*/  USHF.R.S32.HI UR45, URZ, 0x5, UR4 ;  /* 0x00000005ff2d7899 */ /* 0x000fc40008011404 */
[----:B------:R-:W-:Y:S02]  /*1d20*/  UISETP.GE.U32.AND UP1, UPT, UR6, -0x3f, UPT ;  /* 0xffffffc10600788c */ /* 0x000fe4000bf26070 */
[----:B------:R-:W-:Y:S02]  /*1d30*/  UISETP.LT.U32.AND UP0, UPT, UR45, 0x11, UPT ;  /* 0x000000112d00788c */ /* 0x000fe4000bf01070 */
[----:B------:R-:W-:Y:S02]  /*1d40*/  ULEA UR38, UR31, UR21, 0x1 ;  /* 0x000000151f267291 */ /* 0x000fe4000f8e08ff */
[----:B------:R-:W-:Y:S02]  /*1d50*/  USEL UR44, UR45, 0x11, UP0 ;  /* 0x000000112d2c7887 */ /* 0x000fe40008000000 */
[----:B------:R-:W-:Y:S02]  /*1d60*/  ULEA UR37, UR30, UR21, 0x1 ;  /* 0x000000151e257291 */ /* 0x000fe4000f8e08ff */
[----:B------:R-:W-:-:S02]  /*1d70*/  UIADD3 UR24, UPT, UPT, UR44, -0x1, URZ ;  /* 0xffffffff2c187890 */ /* 0x000fc4000fffe0ff */
[----:B------:R-:W-:Y:S01]  /*1d80*/  @UP1 UIADD3 UR24, UPT, UPT, UR44, URZ, URZ ;  /* 0x000000ff2c181290 */ /* 0x000fe2000fffe0ff */
[----:B------:R-:W1:Y:S01]  /*1d90*/  LDCU UR41, c[0x0][0x374] ;  /* 0x00006e80ff2977ac */ /* 0x000e620008000800 */
[----:B------:R-:W-:Y:S02]  /*1da0*/  ULOP3.LUT UR47, UR5, 0x30, URZ, 0xe2, !UPT ;  /* 0x00000030052f7892 */ /* 0x000fe4000f8ee2ff */
[----:B------:R-:W-:Y:S02]  /*1db0*/  UIADD3 UR38, UPT, UPT, UR38, 0x4600, URZ ;  /* 0x0000460026267890 */ /* 0x000fe4000fffe0ff */
[----:B------:R-:W-:Y:S02]  /*1dc0*/  UIADD3 UR37, UPT, UPT, UR37, 0x15600, URZ ;  /* 0x0001560025257890 */ /* 0x000fe4000fffe0ff */
[----:B------:R-:W-:Y:S02]  /*1dd0*/  UIADD3 UR46, UPT, UPT, UR45, -UR44, URZ ;  /* 0x8000002c2d2e7290 */ /* 0x000fe4000fffe0ff */
[----:B------:R-:W-:Y:S01]  /*1de0*/  UIADD3 UR24, UPT, UPT, UR24, 0x1, URZ ;  /* 0x0000000118187890 */ /* 0x000fe2000fffe0ff */
[----:B---34-:R-:W-:-:S11]  /*1df0*/  UMOV UR7, URZ ;  /* 0x000000ff00077c82 */ /* 0x018fd60008000000 */
.L_x_43:
[----:B------:R-:W2:Y:S02]  /*1e00*/  S2UR UR4, SR_CgaCtaId ;  /* 0x00000000000479c3 */ /* 0x000ea40000008800 */
[----:B--2---:R-:W-:-:S09]  /*1e10*/  UISETP.NE.AND UP0, UPT, UR4, URZ, UPT ;  /* 0x000000ff0400728c */ /* 0x004fd2000bf05270 */
[----:B------:R-:W-:Y:S05]  /*1e20*/  BRA.U UP0, `(.L_x_24) ;  /* 0x0000000100287547 */ /* 0x000fea000b800000 */
[----:B------:R-:W-:Y:S02]  /*1e30*/  LEA R0, R9, UR21, 0x3 ;  /* 0x0000001509007c11 */ /* 0x000fe4000f8e18ff */
[----:B------:R-:W-:-:S04]  /*1e40*/  SHF.L.U32 R2, R8, 0x1f, RZ ;  /* 0x0000001f08027819 */ /* 0x000fc800000006ff */
[----:B------:R-:W2:Y:S02]  /*1e50*/  SYNCS.PHASECHK.TRANS64.TRYWAIT P0, [R0+URZ+0x1d0], R2 ;  /* 0x0001d002000075a7 */ /* 0x000ea400080011ff */
[----:B--2---:R-:W-:Y:S05]  /*1e60*/  @!P0 BRA `(.L_x_25) ;  /* 0x0000007000c88947 */ /* 0x004fea0003800000 */
.L_x_152:
[----:B------:R-:W-:Y:S01]  /*1e70*/  VIADD R9, R9, 0x1 ;  /* 0x0000000109097836 */ /* 0x000fe20000000000 */
[----:B------:R2:W-:Y:S04]  /*1e80*/  SYNCS.ARRIVE.TRANS64.A1T0 RZ, [R0+URZ+0x1c0], RZ ;  /* 0x0001c0ff00ff79a7 */ /* 0x0005e800081000ff */
[----:B------:R-:W-:-:S04]  /*1e90*/  ISETP.NE.AND P0, PT, R9, 0x2, PT ;  /* 0x000000020900780c */ /* 0x000fc80003f05270 */
[----:B------:R-:W-:Y:S02]  /*1ea0*/  SEL R9, R9, RZ, P0 ;  /* 0x000000ff09097207 */ /* 0x000fe40000000000 */
[----:B--2---:R-:W-:-:S04]  /*1eb0*/  SEL R0, RZ, 0x1, P0 ;  /* 0x00000001ff007807 */ /* 0x004fc80000000000 */
[----:B------:R-:W-:-:S07]  /*1ec0*/  LOP3.LUT R8, R8, R0, RZ, 0x3c, !PT ;  /* 0x0000000008087212 */ /* 0x000fce00078e3cff */
.L_x_24:
[----:B------:R-:W-:Y:S01]  /*1ed0*/  ULEA UR4, UR7, UR21, 0x3 ;  /* 0x0000001507047291 */ /* 0x000fe2000f8e18ff */
[----:B------:R-:W-:Y:S01]  /*1ee0*/  SHF.L.U32 R0, R12, 0x1f, RZ ;  /* 0x0000001f0c007819 */ /* 0x000fe200000006ff */
[----:B------:R-:W-:Y:S02]  /*1ef0*/  UISETP.GE.U32.AND UP0, UPT, UR49, 0x3f, UPT ;  /* 0x0000003f3100788c */ /* 0x000fe4000bf06070 */
[----:B------:R-:W-:Y:S02]  /*1f00*/  ULEA UR11, UR20, UR50, 0x2 ;  /* 0x00000032140b7291 */ /* 0x000fe4000f8e10ff */
[----:B------:R-:W-:Y:S02]  /*1f10*/  ULEA UR35, UR16, UR47, 0x6 ;  /* 0x0000002f10237291 */ /* 0x000fe4000f8e30ff */
[----:B------:R-:W-:Y:S01]  /*1f20*/  USHF.L.U32 UR11, UR11, 0x5, URZ ;  /* 0x000000050b0b7899 */ /* 0x000fe200080006ff */
[----:B------:R2:W3:Y:S01]  /*1f30*/  SYNCS.PHASECHK.TRANS64.TRYWAIT P0, [UR4+0x88], R0 ;  /* 0x00008800ff0075a7 */ /* 0x0004e20008001104 */
[----:B------:R-:W-:Y:S01]  /*1f40*/  UMOV UR6, URZ ;  /* 0x000000ff00067c82 */ /* 0x000fe20008000000 */
[----:B------:R-:W-:Y:S09]  /*1f50*/  BRA.U !UP0, `(.L_x_26) ;  /* 0x0000000108c87547 */ /* 0x000ff2000b800000 */
[----:B------:R-:W-:Y:S01]  /*1f60*/  UMOV UR13, URZ ;  /* 0x000000ff000d7c82 */ /* 0x000fe20008000000 */
[----:B------:R-:W-:-:S05]  /*1f70*/  UMOV UR4, UR7 ;  /* 0x0000000700047c82 */ /* 0x000fca0008000000 */
.L_x_32:
[----:B------:R-:W-:Y:S01]  /*1f80*/  ULEA UR33, UR4, UR21, 0x3 ;  /* 0x0000001504217291 */ /* 0x000fe2000f8e18ff */
[----:B---3--:R-:W-:Y:S01]  /*1f90*/  @!P3 MOV R2, 0x3000 ;  /* 0x000030000002b802 */ /* 0x008fe20000000f00 */
[----:B-1-3--:R-:W-:Y:S10]  /*1fa0*/  @P0 BRA `(.L_x_27) ;  /* 0x00000000000c0947 */ /* 0x00aff40003800000 */
[----:B------:R-:W-:-:S04]  /*1fb0*/  SHF.L.U32 R3, R12, 0x1f, RZ ;  /* 0x0000001f0c037819 */ /* 0x000fc800000006ff */
[----:B------:R-:W3:Y:S02]  /*1fc0*/  SYNCS.PHASECHK.TRANS64.TRYWAIT P0, [UR33+0x88], R3 ;  /* 0x00008803ff0075a7 */ /* 0x000ee40008001121 */
[----:B---3--:R-:W-:Y:S05]  /*1fd0*/  @!P0 BRA `(.L_x_28) ;  /* 0x0000007000808947 */ /* 0x008fea0003800000 */
.L_x_27:
[----:B------:R3:W-:Y:S01]  /*1fe0*/  @!P3 SYNCS.ARRIVE.TRANS64 RZ, [UR33], R2 ;  /* 0x00000002ffffb9a7 */ /* 0x0007e20008000021 */
[----:B------:R-:W-:-:S04]  /*1ff0*/  ULOP3.LUT UR5, UR25, 0x2, URZ, 0xfc, !UPT ;  /* 0x0000000219057892 */ /* 0x000fc8000f8efcff */
[----:B------:R-:W-:-:S09]  /*2000*/  UISETP.NE.AND UP0, UPT, UR5, 0x2, UPT ;  /* 0x000000020500788c */ /* 0x000fd2000bf05270 */
[----:B------:R-:W-:Y:S05]  /*2010*/  BRA.U UP0, `(.L_x_29) ;  /* 0x0000000100047547 */ /* 0x000fea000b800000 */
[----:B-1----:R-:W-:Y:S05]  /*2020*/  BPT.TRAP 0x1 ;  /* 0x000000040000795c */ /* 0x002fea0000300000 */
.L_x_29:
[----:B------:R-:W-:Y:S04]  /*2030*/  BSSY.RECONVERGENT B0, `(.L_x_30) ;  /* 0x0000003000007945 */ /* 0x000fe80003800200 */
[----:B------:R-:W-:Y:S05]  /*2040*/  @P2 BRA `(.L_x_31) ;  /* 0x0000000000042947 */ /* 0x000fea0003800000 */
[----:B-1----:R-:W-:Y:S05]  /*2050*/  BPT.TRAP 0x1 ;  /* 0x000000040000795c */ /* 0x002fea0000300000 */
.L_x_31:
[----:B-1----:R-:W-:Y:S05]  /*2060*/  BSYNC.RECONVERGENT B0 ;  /* 0x0000000000007941 */ /* 0x002fea0003800200 */
.L_x_30:
[----:B------:R-:W-:Y:S02]  /*2070*/  UIADD3 UR5, UPT, UPT, UR4, 0x1, URZ ;  /* 0x0000000104057890 */ /* 0x000fe4000fffe0ff */
[----:B------:R-:W-:Y:S02]  /*2080*/  USHF.L.U32 UR34, UR13, 0x5, URZ ;  /* 0x000000050d227899 */ /* 0x000fe400080006ff */
[----:B------:R-:W-:Y:S02]  /*2090*/  UISETP.NE.AND UP0, UPT, UR5, 0x11, UPT ;  /* 0x000000110500788c */ /* 0x000fe4000bf05270 */
[----:B------:R-:W-:Y:S02]  /*20a0*/  UIADD3 UR13, UPT, UPT, UR13, 0x1, URZ ;  /* 0x000000010d0d7890 */ /* 0x000fe4000fffe0ff */
[----:B------:R-:W-:Y:S02]  /*20b0*/  USEL UR6, URZ, 0x1, UP0 ;  /* 0x00000001ff067887 */ /* 0x000fe40008000000 */
[----:B------:R-:W-:-:S02]  /*20c0*/  USEL UR7, UR5, URZ, UP0 ;  /* 0x000000ff05077287 */ /* 0x000fc40008000000 */
[----:B------:R-:W-:Y:S02]  /*20d0*/  UIADD3 UR14, UP1, UPT, UR28, 0x80, URZ ;  /* 0x000000801c0e7890 */ /* 0x000fe4000ff3e0ff */
[----:B------:R-:W-:Y:S01]  /*20e0*/  ULEA UR5, UR7, UR21, 0x3 ;  /* 0x0000001507057291 */ /* 0x000fe2000f8e18ff */
[----:B------:R-:W-:Y:S01]  /*20f0*/  LOP3.LUT R12, R12, UR6, RZ, 0x3c, !PT ;  /* 0x000000060c0c7c12 */ /* 0x000fe2000f8e3cff */
[----:B------:R-:W-:Y:S02]  /*2100*/  ULEA UR6, UR4, UR31, 0xb ;  /* 0x0000001f04067291 */ /* 0x000fe4000f8e58ff */
[----:B------:R-:W-:Y:S01]  /*2110*/  UIADD3.X UR15, UPT, UPT, URZ, UR29, URZ, UP1, !UPT ;  /* 0x0000001dff0f7290 */ /* 0x000fe20008ffe4ff */
[----:B--2---:R-:W-:Y:S01]  /*2120*/  SHF.L.U32 R0, R12, 0x1f, RZ ;  /* 0x0000001f0c007819 */ /* 0x004fe200000006ff */
[----:B------:R-:W-:Y:S02]  /*2130*/  ULEA UR6, UR6, UR21, 0x1 ;  /* 0x0000001506067291 */ /* 0x000fe4000f8e08ff */
[----:B------:R-:W-:Y:S01]  /*2140*/  UPRMT UR16, URZ, 0x5410, UR27 ;  /* 0x00005410ff107896 */ /* 0x000fe2000800001b */
[----:B------:R4:W1:Y:S01]  /*2150*/  SYNCS.PHASECHK.TRANS64.TRYWAIT P0, [UR5+0x88], R0 ;  /* 0x00008800ff0075a7 */ /* 0x0008620008001105 */
[----:B------:R-:W-:-:S02]  /*2160*/  ULEA UR5, UR4, UR30, 0xc ;  /* 0x0000001e04057291 */ /* 0x000fc4000f8e60ff */
[----:B------:R-:W-:Y:S02]  /*2170*/  UIADD3 UR4, UP0, UPT, UR28, 0x180, URZ ;  /* 0x000001801c047890 */ /* 0x000fe4000ff1e0ff */
[----:B------:R-:W-:Y:S02]  /*2180*/  ULEA UR5, UR5, UR21, 0x1 ;  /* 0x0000001505057291 */ /* 0x000fe4000f8e08ff */
[----:B------:R-:W-:Y:S02]  /*2190*/  UIADD3 UR32, UPT, UPT, UR6, 0x4600, URZ ;  /* 0x0000460006207890 */ /* 0x000fe4000fffe0ff */
[----:B------:R-:W-:Y:S02]  /*21a0*/  UIADD3 UR8, UPT, UPT, UR5, 0x15600, URZ ;  /* 0x0001560005087890 */ /* 0x000fe4000fffe0ff */
[----:B------:R-:W-:Y:S02]  /*21b0*/  UIADD3.X UR5, UPT, UPT, URZ, UR29, URZ, UP0, !UPT ;  /* 0x0000001dff057290 */ /* 0x000fe400087fe4ff */
[----:B------:R-:W-:-:S02]  /*21c0*/  UISETP.NE.AND UP0, UPT, UR13, UR24, UPT ;  /* 0x000000180d00728c */ /* 0x000fc4000bf05270 */
[----:B------:R-:W-:Y:S01]  /*21d0*/  UPRMT UR6, URZ, 0x5410, UR26 ;  /* 0x00005410ff067896 */ /* 0x000fe2000800001a */
[----:B------:R-:W-:Y:S01]  /*21e0*/  UMOV UR18, 0x0 ;  /* 0x0000000000127882 */ /* 0x000fe20000000000 */
[----:B------:R-:W-:Y:S01]  /*21f0*/  UMOV UR19, 0x10000000 ;  /* 0x1000000000137882 */ /* 0x000fe20000000000 */
[----:B------:R-:W-:Y:S01]  /*2200*/  UMOV UR12, UR36 ;  /* 0x00000024000c7c82 */ /* 0x000fe20008000000 */
[----:B------:R-:W-:Y:S01]  /*2210*/  UMOV UR9, UR33 ;  /* 0x0000002100097c82 */ /* 0x000fe20008000000 */
[----:B------:R-:W-:Y:S01]  /*2220*/  UMOV UR10, UR34 ;  /* 0x00000022000a7c82 */ /* 0x000fe20008000000 */
[----:B------:R-:W-:Y:S03]  /*2230*/  UTMALDG.3D.MULTICAST [UR32], [UR14], UR16, desc[UR18] ;  /* 0x000012200e0073b4 */ /* 0x000fe60008011810 */
[----:B------:R2:W-:Y:S02]  /*2240*/  UTMALDG.3D.MULTICAST [UR8], [UR4], UR6, desc[UR18] ;  /* 0x00001208040073b4 */ /* 0x0005e40008011806 */
[----:B--2---:R-:W-:Y:S01]  /*2250*/  UMOV UR6, UR24 ;  /* 0x0000001800067c82 */ /* 0x004fe20008000000 */
[----:B------:R-:W-:Y:S01]  /*2260*/  UMOV UR4, UR7 ;  /* 0x0000000700047c82 */ /* 0x000fe20008000000 */
[----:B----4-:R-:W-:Y:S05]  /*2270*/  BRA.U UP0, `(.L_x_32) ;  /* 0xfffffffd00407547 */ /* 0x010fea000b83ffff */
.L_x_26:
[----:B------:R-:W-:Y:S01]  /*2280*/  ULEA UR4, UR7, UR21, 0x3 ;  /* 0x0000001507047291 */ /* 0x000fe2000f8e18ff */
[----:B--2---:R-:W-:Y:S01]  /*2290*/  SHF.L.U32 R0, R12, 0x1f, RZ ;  /* 0x0000001f0c007819 */ /* 0x004fe200000006ff */
[----:B------:R-:W-:Y:S01]  /*22a0*/  @!P1 SYNCS.ARRIVE.TRANS64.A1T0 RZ, [UR21+0x158], RZ ;  /* 0x000158ffffff99a7 */ /* 0x000fe20008100015 */
[----:B------:R-:W-:-:S06]  /*22b0*/  UISETP.GT.AND UP0, UPT, UR45, UR44, UPT ;  /* 0x0000002c2d00728c */ /* 0x000fcc000bf04270 */
[----:B-1-3--:R1:W2:Y:S03]  /*22c0*/  SYNCS.PHASECHK.TRANS64.TRYWAIT P0, [UR4+0x88], R0 ;  /* 0x00008800ff0075a7 */ /* 0x00a2a60008001104 */
[----:B------:R-:W-:Y:S05]  /*22d0*/  BRA.U !UP0, `(.L_x_33) ;  /* 0x0000000108bc7547 */ /* 0x000fea000b800000 */
[----:B------:R-:W-:Y:S01]  /*22e0*/  UIADD3 UR13, UPT, UPT, UR46, UR6, URZ ;  /* 0x000000062e0d7290 */ /* 0x000fe2000fffe0ff */
[----:B------:R-:W-:-:S11]  /*22f0*/  UMOV UR4, UR7 ;  /* 0x0000000700047c82 */ /* 0x000fd60008000000 */
.L_x_39:
[----:B------:R-:W-:Y:S01]  /*2300*/  ULEA UR17, UR4, UR21, 0x3 ;  /* 0x0000001504117291 */ /* 0x000fe2000f8e18ff */
[----:B--2---:R-:W-:Y:S01]  /*2310*/  @!P3 MOV R2, 0x3000 ;  /* 0x000030000002b802 */ /* 0x004fe20000000f00 */
[----:B--2-4-:R-:W-:Y:S10]  /*2320*/  @P0 BRA `(.L_x_34) ;  /* 0x00000000000c0947 */ /* 0x014ff40003800000 */
[----:B------:R-:W-:-:S04]  /*2330*/  SHF.L.U32 R3, R12, 0x1f, RZ ;  /* 0x0000001f0c037819 */ /* 0x000fc800000006ff */
[----:B------:R-:W2:Y:S02]  /*2340*/  SYNCS.PHASECHK.TRANS64.TRYWAIT P0, [UR17+0x88], R3 ;  /* 0x00008803ff0075a7 */ /* 0x000ea40008001111 */
[----:B--2---:R-:W-:Y:S05]  /*2350*/  @!P0 BRA `(.L_x_35) ;  /* 0x0000006c00b88947 */ /* 0x004fea0003800000 */
.L_x_34:
[----:B------:R2:W-:Y:S01]  /*2360*/  @!P3 SYNCS.ARRIVE.TRANS64 RZ, [UR17], R2 ;  /* 0x00000002ffffb9a7 */ /* 0x0005e20008000011 */
[----:B------:R-:W-:-:S04]  /*2370*/  ULOP3.LUT UR5, UR25, 0x2, URZ, 0xfc, !UPT ;  /* 0x0000000219057892 */ /* 0x000fc8000f8efcff */
[----:B------:R-:W-:-:S09]  /*2380*/  UISETP.NE.AND UP0, UPT, UR5, 0x2, UPT ;  /* 0x000000020500788c */ /* 0x000fd2000bf05270 */
[----:B------:R-:W-:Y:S05]  /*2390*/  BRA.U UP0, `(.L_x_36) ;  /* 0x0000000100047547 */ /* 0x000fea000b800000 */
[----:B------:R-:W-:Y:S05]  /*23a0*/  BPT.TRAP 0x1 ;  /* 0x000000040000795c */ /* 0x000fea0000300000 */
.L_x_36:
[----:B------:R-:W-:Y:S04]  /*23b0*/  BSSY.RECONVERGENT B0, `(.L_x_37) ;  /* 0x0000003000007945 */ /* 0x000fe80003800200 */
[----:B------:R-:W-:Y:S05]  /*23c0*/  @P2 BRA `(.L_x_38) ;  /* 0x0000000000042947 */ /* 0x000fea0003800000 */
[----:B------:R-:W-:Y:S05]  /*23d0*/  BPT.TRAP 0x1 ;  /* 0x000000040000795c */ /* 0x000fea0000300000 */
.L_x_38:
[----:B------:R-:W-:Y:S05]  /*23e0*/  BSYNC.RECONVERGENT B0 ;  /* 0x0000000000007941 */ /* 0x000fea0003800200 */
.L_x_37:
[----:B------:R-:W-:Y:S02]  /*23f0*/  UIADD3 UR5, UPT, UPT, UR4, 0x1, URZ ;  /* 0x0000000104057890 */ /* 0x000fe4000fffe0ff */
[----:B------:R-:W-:Y:S02]  /*2400*/  UIADD3 UR14, UP1, UPT, UR28, 0x80, URZ ;  /* 0x000000801c0e7890 */ /* 0x000fe4000ff3e0ff */
[----:B------:R-:W-:Y:S02]  /*2410*/  UISETP.NE.AND UP0, UPT, UR5, 0x11, UPT ;  /* 0x000000110500788c */ /* 0x000fe4000bf05270 */
[----:B------:R-:W-:Y:S02]  /*2420*/  ULEA UR16, UR4, UR38, 0xc ;  /* 0x0000002604107291 */ /* 0x000fe4000f8e60ff */
[----:B------:R-:W-:Y:S02]  /*2430*/  USEL UR8, URZ, 0x1, UP0 ;  /* 0x00000001ff087887 */ /* 0x000fe40008000000 */
[----:B------:R-:W-:-:S02]  /*2440*/  USEL UR7, UR5, URZ, UP0 ;  /* 0x000000ff05077287 */ /* 0x000fc40008000000 */
[----:B------:R-:W-:Y:S02]  /*2450*/  UIADD3 UR22, UP0, UPT, UR28, 0x180, URZ ;  /* 0x000001801c167890 */ /* 0x000fe4000ff1e0ff */
[----:B------:R-:W-:Y:S01]  /*2460*/  ULEA UR5, UR7, UR21, 0x3 ;  /* 0x0000001507057291 */ /* 0x000fe2000f8e18ff */
[----:B------:R-:W-:Y:S01]  /*2470*/  LOP3.LUT R12, R12, UR8, RZ, 0x3c, !PT ;  /* 0x000000080c0c7c12 */ /* 0x000fe2000f8e3cff */
[----:B------:R-:W-:Y:S02]  /*2480*/  ULEA UR8, UR4, UR37, 0xd ;  /* 0x0000002504087291 */ /* 0x000fe4000f8e68ff */
[----:B------:R-:W-:Y:S01]  /*2490*/  USHF.L.U32 UR18, UR6, 0x5, URZ ;  /* 0x0000000506127899 */ /* 0x000fe200080006ff */
[----:B-1----:R-:W-:Y:S01]  /*24a0*/  SHF.L.U32 R0, R12, 0x1f, RZ ;  /* 0x0000001f0c007819 */ /* 0x002fe200000006ff */
[----:B------:R-:W-:Y:S02]  /*24b0*/  UPRMT UR4, URZ, 0x5410, UR27 ;  /* 0x00005410ff047896 */ /* 0x000fe4000800001b */
[----:B------:R-:W-:Y:S01]  /*24c0*/  UIADD3.X UR15, UPT, UPT, URZ, UR29, URZ, UP1, !UPT ;  /* 0x0000001dff0f7290 */ /* 0x000fe20008ffe4ff */
[----:B------:R3:W4:Y:S01]  /*24d0*/  SYNCS.PHASECHK.TRANS64.TRYWAIT P0, [UR5+0x88], R0 ;  /* 0x00008800ff0075a7 */ /* 0x0007220008001105 */
[----:B------:R-:W-:-:S02]  /*24e0*/  UPRMT UR5, URZ, 0x5410, UR26 ;  /* 0x00005410ff057896 */ /* 0x000fc4000800001a */
[----:B------:R-:W-:Y:S01]  /*24f0*/  UIADD3.X UR23, UPT, UPT, URZ, UR29, URZ, UP0, !UPT ;  /* 0x0000001dff177290 */ /* 0x000fe200087fe4ff */
[----:B------:R-:W-:Y:S01]  /*2500*/  UMOV UR32, 0x0 ;  /* 0x0000000000207882 */ /* 0x000fe20000000000 */
[----:B------:R-:W-:Y:S01]  /*2510*/  UMOV UR33, 0x10000000 ;  /* 0x1000000000217882 */ /* 0x000fe20000000000 */
[----:B------:R-:W-:Y:S01]  /*2520*/  UMOV UR19, UR35 ;  /* 0x0000002300137c82 */ /* 0x000fe20008000000 */
[----:B------:R-:W-:Y:S01]  /*2530*/  UMOV UR20, UR36 ;  /* 0x0000002400147c82 */ /* 0x000fe20008000000 */
[----:B------:R-:W-:Y:S01]  /*2540*/  UMOV UR12, UR36 ;  /* 0x00000024000c7c82 */ /* 0x000fe20008000000 */
[----:B------:R-:W-:Y:S01]  /*2550*/  UMOV UR9, UR17 ;  /* 0x0000001100097c82 */ /* 0x000fe20008000000 */
[----:B------:R-:W-:Y:S01]  /*2560*/  UMOV UR10, UR18 ;  /* 0x00000012000a7c82 */ /* 0x000fe20008000000 */
[----:B------:R1:W-:Y:S01]  /*2570*/  UTMALDG.3D.MULTICAST [UR16], [UR14], UR4, desc[UR32] ;  /* 0x000020100e0073b4 */ /* 0x0003e20008011804 */
[----:B------:R-:W-:-:S04]  /*2580*/  UIADD3 UR6, UPT, UPT, UR6, 0x1, URZ ;  /* 0x0000000106067890 */ /* 0x000fc8000fffe0ff */
[----:B------:R-:W-:Y:S01]  /*2590*/  UISETP.NE.AND UP0, UPT, UR6, UR13, UPT ;  /* 0x0000000d0600728c */ /* 0x000fe2000bf05270 */
[----:B------:R3:W-:Y:S01]  /*25a0*/  UTMALDG.3D.MULTICAST [UR8], [UR22], UR5, desc[UR32] ;  /* 0x00002008160073b4 */ /* 0x0007e20008011805 */
[----:B-1----:R-:W-:-:S07]  /*25b0*/  UMOV UR4, UR7 ;  /* 0x0000000700047c82 */ /* 0x002fce0008000000 */
[----:B---3--:R-:W-:Y:S05]  /*25c0*/  BRA.U UP0, `(.L_x_39) ;  /* 0xfffffffd004c7547 */ /* 0x008fea000b83ffff */
.L_x_33:
[C---:B------:R-:W-:Y:S01]  /*25d0*/  LEA R3, R11.reuse, UR21, 0x3 ;  /* 0x000000150b037c11 */ /* 0x040fe2000f8e18ff */
[----:B------:R-:W-:Y:S01]  /*25e0*/  NOP ;  /* 0x0000000000007918 */ /* 0x000fe20000000000 */
[----:B-1----:R-:W-:Y:S02]  /*25f0*/  SHF.L.U32 R0, R10, 0x1f, RZ ;  /* 0x0000001f0a007819 */ /* 0x002fe400000006ff */
[----:B------:R-:W-:Y:S02]  /*2600*/  LEA R4, R11, UR21, 0x4 ;  /* 0x000000150b047c11 */ /* 0x000fe4000f8e20ff */
[----:B--2-4-:R-:W1:Y:S02]  /*2610*/  SYNCS.PHASECHK.TRANS64.TRYWAIT P0, [R3+URZ+0x160], R0 ;  /* 0x00016000030075a7 */ /* 0x014e6400080011ff */
[----:B-1----:R-:W-:Y:S05]  /*2620*/  @!P0 BRA `(.L_x_40) ;  /* 0x0000006c001c8947 */ /* 0x002fea0003800000 */
.L_x_155:
[----:B------:R-:W2:Y:S01]  /*2630*/  LDS.128 R4, [R4+0x1f0] ;  /* 0x0001f00004047984 */ /* 0x000ea20000000c00 */
[----:B------:R-:W-:Y:S01]  /*2640*/  UISETP.GE.AND UP0, UPT, UR42, 0x1, UPT ;  /* 0x000000012a00788c */ /* 0x000fe2000bf06270 */
[----:B------:R-:W-:Y:S01]  /*2650*/  @!PT LDS RZ, [RZ] ;  /* 0x00000000fffff984 */ /* 0x000fe20000000800 */
[----:B------:R-:W-:Y:S01]  /*2660*/  @!PT LDS RZ, [RZ] ;  /* 0x00000000fffff984 */ /* 0x000fe20000000800 */
[----:B------:R-:W-:Y:S01]  /*2670*/  @!PT LDS RZ, [RZ] ;  /* 0x00000000fffff984 */ /* 0x000fe20000000800 */
[----:B------:R-:W-:Y:S01]  /*2680*/  @!PT LDS RZ, [RZ] ;  /* 0x00000000fffff984 */ /* 0x000fe20000000800 */
[----:B------:R3:W-:Y:S06]  /*2690*/  MEMBAR.ALL.CTA ;  /* 0x0000000000007992 */ /* 0x0007ec0000008000 */
[----:B---3--:R-:W3:Y:S01]  /*26a0*/  FENCE.VIEW.ASYNC.S ;  /* 0x00000000000073c6 */ /* 0x008ee20000000000 */
[----:B--2---:R-:W-:-:S13]  /*26b0*/  LOP3.LUT P0, RZ, R6, 0x1, RZ, 0xc0, !PT ;  /* 0x0000000106ff7812 */ /* 0x004fda000780c0ff */
[----:B---3--:R-:W-:Y:S01]  /*26c0*/  VOTEU.ANY UP1, P0 ;  /* 0x0000000000ff7886 */ /* 0x008fe20000020100 */
[----:B------:R-:W-:-:S13]  /*26d0*/  PLOP3.LUT P0, PT, PT, PT, UP1, 0x80, 0x8 ;  /* 0x000000000008781c */ /* 0x000fda0003f0f018 */
[----:B-1----:R-:W-:Y:S02]  /*26e0*/  @P0 LOP3.LUT R0, R5, 0xffff, RZ, 0xc0, !PT ;  /* 0x0000ffff05000812 */ /* 0x002fe400078ec0ff */
[----:B------:R-:W-:Y:S02]  /*26f0*/  @P0 MOV R2, R4 ;  /* 0x0000000400020202 */ /* 0x000fe40000000f00 */
[----:B------:R-:W-:Y:S01]  /*2700*/  @P0 R2UR UR5, R0 ;  /* 0x00000000000502ca */ /* 0x000fe200000e0000 */
[----:B------:R-:W-:Y:S01]  /*2710*/  VIADD R0, R3, 0x170 ;  /* 0x0000017003007836 */ /* 0x000fe20000000000 */
[----:B------:R-:W-:Y:S02]  /*2720*/  @P0 SHF.R.U32.HI R4, RZ, 0x10, R5 ;  /* 0x00000010ff040819 */ /* 0x000fe40000011605 */
[----:B------:R-:W-:Y:S02]  /*2730*/  @P0 R2UR UR6, R2 ;  /* 0x00000000020602ca */ /* 0x000fe400000e0000 */
[----:B------:R-:W-:-:S02]  /*2740*/  PRMT R0, RZ, 0x654, R0 ;  /* 0x00000654ff007816 */ /* 0x000fc40000000000 */
[----:B------:R-:W-:Y:S02]  /*2750*/  @P0 R2UR UR4, R4 ;  /* 0x00000000040402ca */ /* 0x000fe400000e0000 */
[----:B------:R1:W-:Y:S03]  /*2760*/  SYNCS.ARRIVE.TRANS64.RED.A1T0 RZ, [R0+URZ], RZ ;  /* 0x000000ff00ff79a7 */ /* 0x0003e600081004ff */
[----:B------:R-:W-:-:S04]  /*2770*/  @UP1 UMOV UR39, UR5 ;  /* 0x0000000500271c82 */ /* 0x000fc80008000000 */
[----:B------:R-:W-:-:S04]  /*2780*/  @UP1 UMOV UR40, UR6 ;  /* 0x0000000600281c82 */ /* 0x000fc80008000000 */
[----:B------:R-:W-:Y:S01]  /*2790*/  @UP1 UMOV UR36, UR4 ;  /* 0x0000000400241c82 */ /* 0x000fe20008000000 */
[----:B------:R-:W-:Y:S05]  /*27a0*/  BRA.U !UP0, `(.L_x_41) ;  /* 0x0000000108d47547 */ /* 0x000fea000b800000 */
[----:B------:R-:W2:Y:S01]  /*27b0*/  LDCU.128 UR12, c[0x0][0xb10] ;  /* 0x00016200ff0c77ac */ /* 0x000ea20008000c00 */
[----:B------:R-:W3:Y:S01]  /*27c0*/  LDCU UR22, c[0x0][0xb20] ;  /* 0x00016400ff1677ac */ /* 0x000ee20008000800 */
[----:B------:R-:W4:Y:S01]  /*27d0*/  LDCU UR20, c[0x0][0xb0c] ;  /* 0x00016180ff1477ac */ /* 0x000f220008000800 */
[----:B------:R-:W1:Y:S01]  /*27e0*/  LDCU.64 UR8, c[0x0][0xb28] ;  /* 0x00016500ff0877ac */ /* 0x000e620008000a00 */
[----:B------:R-:W-:Y:S02]  /*27f0*/  UISETP.NE.AND UP3, UPT, UR42, 0x1, UPT ;  /* 0x000000012a00788c */ /* 0x000fe4000bf65270 */
[----:B--2---:R-:W-:Y:S02]  /*2800*/  UIMAD.WIDE.U32 UR10, UR41, UR15, URZ ;  /* 0x0000000f290a72a5 */ /* 0x004fe4000f8e00ff */
[----:B------:R-:W-:Y:S02]  /*2810*/  UIMAD.WIDE.U32 UR4, UR43, UR12, URZ ;  /* 0x0000000c2b0472a5 */ /* 0x000fe4000f8e00ff */
[----:B------:R-:W-:-:S02]  /*2820*/  UISETP.NE.AND UP0, UPT, UR14, 0x1, UPT ;  /* 0x000000010e00788c */ /* 0x000fc4000bf05270 */
[----:B------:R-:W-:Y:S01]  /*2830*/  UIMAD.WIDE.U32 UR18, UR39, UR15, URZ ;  /* 0x0000000f271272a5 */ /* 0x000fe2000f8e00ff */
[----:B------:R-:W-:Y:S02]  /*2840*/  UMOV UR10, UR11 ;  /* 0x0000000b000a7c82 */ /* 0x000fe40008000000 */
[----:B------:R-:W-:Y:S01]  /*2850*/  UMOV UR4, UR5 ;  /* 0x0000000500047c82 */ /* 0x000fe20008000000 */
[----:B---3--:R-:W-:Y:S02]  /*2860*/  USHF.R.U32.HI UR10, URZ, UR22, UR10 ;  /* 0x00000016ff0a7299 */ /* 0x008fe4000801160a */
[----:B----4-:R-:W-:Y:S02]  /*2870*/  UISETP.NE.AND UP2, UPT, UR20, 0x1, UPT ;  /* 0x000000011400788c */ /* 0x010fe4000bf45270 */
[----:B------:R-:W-:Y:S02]  /*2880*/  USHF.R.U32.HI UR4, URZ, UR13, UR4 ;  /* 0x0000000dff047299 */ /* 0x000fe40008011604 */
[----:B------:R-:W-:-:S02]  /*2890*/  USEL UR5, UR41, UR10, !UP0 ;  /* 0x0000000a29057287 */ /* 0x000fc4000c000000 */
[----:B------:R-:W-:Y:S02]  /*28a0*/  USEL UR6, UR43, UR4, !UP2 ;  /* 0x000000042b067287 */ /* 0x000fe4000d000000 */
[----:B-1----:R-:W-:Y:S01]  /*28b0*/  UIMAD.WIDE.U32 UR10, UR5, UR8, URZ ;  /* 0x00000008050a72a5 */ /* 0x002fe2000f8e00ff */
[----:B------:R-:W-:Y:S01]  /*28c0*/  UMOV UR4, UR19 ;  /* 0x0000001300047c82 */ /* 0x000fe20008000000 */
[----:B------:R-:W-:Y:S02]  /*28d0*/  UIMAD.WIDE.U32 UR16, UR40, UR12, URZ ;  /* 0x0000000c281072a5 */ /* 0x000fe4000f8e00ff */
[----:B------:R-:W-:-:S03]  /*28e0*/  UIMAD.WIDE.U32 UR18, UR6, UR8, URZ ;  /* 0x00000008061272a5 */ /* 0x000fc6000f8e00ff */
[----:B------:R-:W-:Y:S01]  /*28f0*/  UMOV UR10, UR11 ;  /* 0x0000000b000a7c82 */ /* 0x000fe20008000000 */
[----:B------:R-:W-:Y:S02]  /*2900*/  USHF.R.U32.HI UR4, URZ, UR22, UR4 ;  /* 0x00000016ff047299 */ /* 0x000fe40008011604 */
[----:B------:R-:W-:Y:S01]  /*2910*/  @UP3 USHF.R.U32.HI UR5, URZ, UR9, UR10 ;  /* 0x00000009ff053299 */ /* 0x000fe2000801160a */
[----:B------:R-:W-:Y:S01]  /*2920*/  UMOV UR16, UR17 ;  /* 0x0000001100107c82 */ /* 0x000fe20008000000 */
[----:B------:R-:W-:Y:S01]  /*2930*/  UMOV UR18, UR19 ;  /* 0x0000001300127c82 */ /* 0x000fe20008000000 */
[----:B------:R-:W-:Y:S02]  /*2940*/  USHF.R.U32.HI UR13, URZ, UR13, UR16 ;  /* 0x0000000dff0d7299 */ /* 0x000fe40008011610 */
[----:B------:R-:W-:Y:S02]  /*2950*/  USEL UR4, UR39, UR4, !UP0 ;  /* 0x0000000427047287 */ /* 0x000fe4000c000000 */
[----:B------:R-:W-:-:S02]  /*2960*/  @UP3 USHF.R.U32.HI UR6, URZ, UR9, UR18 ;  /* 0x00000009ff063299 */ /* 0x000fc40008011612 */
[----:B------:R-:W-:Y:S02]  /*2970*/  UIMAD UR10, UR42, UR5, URZ ;  /* 0x000000052a0a72a4 */ /* 0x000fe4000f8e02ff */
[----:B------:R-:W-:Y:S02]  /*2980*/  USEL UR5, UR40, UR13, !UP2 ;  /* 0x0000000d28057287 */ /* 0x000fe4000d000000 */
[----:B------:R-:W-:Y:S02]  /*2990*/  UIMAD UR12, UR42, UR6, URZ ;  /* 0x000000062a0c72a4 */ /* 0x000fe4000f8e02ff */
[----:B------:R-:W-:Y:S02]  /*29a0*/  UISETP.GE.AND UP0, UPT, UR4, UR10, UPT ;  /* 0x0000000a0400728c */ /* 0x000fe4000bf06270 */
[----:B------:R-:W-:Y:S02]  /*29b0*/  UIMAD.WIDE.U32 UR10, UR4, UR8, URZ ;  /* 0x00000008040a72a5 */ /* 0x000fe4000f8e00ff */
[----:B------:R-:W-:-:S02]  /*29c0*/  UISETP.GE.OR UP0, UPT, UR5, UR12, UP0 ;  /* 0x0000000c0500728c */ /* 0x000fc40008706670 */
        /* <DEDUP_REMOVED lines=19> */
.L_x_41:
[----:B------:R-:W2:Y:S02]  /*2b00*/  LDCU UR4, c[0x0][0xb30] ;  /* 0x00016600ff0477ac */ /* 0x000ea40008000800 */
[----:B--2---:R-:W-:-:S09]  /*2b10*/  UISETP.NE.AND UP0, UPT, UR4, 0x1, UPT ;  /* 0x000000010400788c */ /* 0x004fd2000bf05270 */
[----:B------:R-:W-:Y:S05]  /*2b20*/  BRA.U UP0, `(.L_x_42) ;  /* 0x0000000100447547 */ /* 0x000fea000b800000 */
[----:B------:R-:W2:Y:S01]  /*2b30*/  LDCU.128 UR12, c[0x0][0xb10] ;  /* 0x00016200ff0c77ac */ /* 0x000ea20008000c00 */
[----:B------:R-:W3:Y:S01]  /*2b40*/  LDCU UR10, c[0x0][0xb0c] ;  /* 0x00016180ff0a77ac */ /* 0x000ee20008000800 */
[----:B------:R-:W4:Y:S01]  /*2b50*/  LDCU UR6, c[0x0][0xb20] ;  /* 0x00016400ff0677ac */ /* 0x000f220008000800 */
[----:B--2---:R-:W-:Y:S02]  /*2b60*/  UIMAD.WIDE.U32 UR8, UR40, UR12, URZ ;  /* 0x0000000c280872a5 */ /* 0x004fe4000f8e00ff */
[----:B------:R-:W-:Y:S02]  /*2b70*/  UIMAD.WIDE.U32 UR4, UR39, UR15, URZ ;  /* 0x0000000f270472a5 */ /* 0x000fe4000f8e00ff */
[----:B---3--:R-:W-:Y:S02]  /*2b80*/  UISETP.NE.AND UP2, UPT, UR10, 0x1, UPT ;  /* 0x000000010a00788c */ /* 0x008fe4000bf45270 */
[----:B------:R-:W-:Y:S01]  /*2b90*/  UISETP.NE.AND UP0, UPT, UR14, 0x1, UPT ;  /* 0x000000010e00788c */ /* 0x000fe2000bf05270 */
[----:B------:R-:W-:-:S02]  /*2ba0*/  UMOV UR8, UR9 ;  /* 0x0000000900087c82 */ /* 0x000fc40008000000 */
[----:B------:R-:W-:Y:S01]  /*2bb0*/  UMOV UR4, UR5 ;  /* 0x0000000500047c82 */ /* 0x000fe20008000000 */
[----:B------:R-:W-:Y:S02]  /*2bc0*/  USHF.R.U32.HI UR13, URZ, UR13, UR8 ;  /* 0x0000000dff0d7299 */ /* 0x000fe40008011608 */
[----:B----4-:R-:W-:Y:S02]  /*2bd0*/  USHF.R.U32.HI UR4, URZ, UR6, UR4 ;  /* 0x00000006ff047299 */ /* 0x010fe40008011604 */
[----:B------:R-:W-:Y:S02]  /*2be0*/  USEL UR5, UR40, UR13, !UP2 ;  /* 0x0000000d28057287 */ /* 0x000fe4000d000000 */
[----:B------:R-:W-:-:S04]  /*2bf0*/  USEL UR4, UR39, UR4, !UP0 ;  /* 0x0000000427047287 */ /* 0x000fc8000c000000 */
[----:B------:R-:W-:Y:S02]  /*2c00*/  UIADD3 UR6, UPT, UPT, UR5, -UR4, URZ ;  /* 0x8000000405067290 */ /* 0x000fe4000fffe0ff */
[----:B------:R-:W-:Y:S02]  /*2c10*/  UIADD3 UR4, UPT, UPT, -UR5, UR4, URZ ;  /* 0x0000000405047290 */ /* 0x000fe4000fffe1ff */
[----:B------:R-:W-:Y:S02]  /*2c20*/  UIMAD UR39, UR6, UR14, UR39 ;  /* 0x0000000e062772a4 */ /* 0x000fe4000f8e0227 */
[----:B------:R-:W-:-:S12]  /*2c30*/  UIMAD UR40, UR4, UR10, UR40 ;  /* 0x0000000a042872a4 */ /* 0x000fd8000f8e0228 */
.L_x_42:
[----:B------:R-:W-:Y:S01]  /*2c40*/  VIADD R11, R11, 0x1 ;  /* 0x000000010b0b7836 */ /* 0x000fe20000000000 */
[----:B------:R-:W-:Y:S02]  /*2c50*/  R2UR UR5, R52 ;  /* 0x00000000340572ca */ /* 0x000fe400000e0000 */
[----:B------:R-:W-:Y:S02]  /*2c60*/  R2UR UR4, R51 ;  /* 0x00000000330472ca */ /* 0x000fe400000e0000 */
[C---:B------:R-:W-:Y:S02]  /*2c70*/  ISETP.NE.AND P0, PT, R11.reuse, 0x2, PT ;  /* 0x000000020b00780c */ /* 0x040fe40003f05270 */
[----:B------:R-:W-:Y:S02]  /*2c80*/  PLOP3.LUT P1, PT, PT, PT, PT, 0x80, 0x8 ;  /* 0x000000000008781c */ /* 0x000fe40003f2f070 */
[----:B-1----:R-:W-:Y:S02]  /*2c90*/  SEL R0, RZ, 0x1, P0 ;  /* 0x00000001ff007807 */ /* 0x002fe40000000000 */
[----:B------:R-:W-:-:S02]  /*2ca0*/  SEL R11, R11, RZ, P0 ;  /* 0x000000ff0b0b7207 */ /* 0x000fc40000000000 */
[----:B------:R-:W-:Y:S01]  /*2cb0*/  LOP3.LUT R10, R10, R0, RZ, 0x3c, !PT ;  /* 0x000000000a0a7212 */ /* 0x000fe200078e3cff */
[----:B------:R-:W-:Y:S02]  /*2cc0*/  UIADD3 UR16, UPT, UPT, UR40, UR5, URZ ;  /* 0x0000000528107290 */ /* 0x000fe4000fffe0ff */
[----:B------:R-:W-:Y:S01]  /*2cd0*/  UIADD3 UR20, UPT, UPT, UR39, UR4, URZ ;  /* 0x0000000427147290 */ /* 0x000fe2000fffe0ff */
[----:B------:R-:W-:Y:S11]  /*2ce0*/  BRA.U UP1, `(.L_x_43) ;  /* 0xfffffff101447547 */ /* 0x000ff6000b83ffff */
[----:B------:R-:W-:Y:S01]  /*2cf0*/  UIADD3 UR21, UPT, UPT, UR21, 0x88, URZ ;  /* 0x0000008815157890 */ /* 0x000fe2000fffe0ff */
[----:B------:R-:W-:-:S03]  /*2d00*/  SHF.L.U32 R2, R12, 0x1f, RZ ;  /* 0x0000001f0c027819 */ /* 0x000fc600000006ff */
[----:B------:R-:W-:-:S09]  /*2d10*/  ULEA UR4, UR7, UR21, 0x3 ;  /* 0x0000001507047291 */ /* 0x000fd2000f8e18ff */
[----:B------:R-:W1:Y:S02]  /*2d20*/  SYNCS.PHASECHK.TRANS64.TRYWAIT P0, [UR4], R2 ;  /* 0x00000002ff0075a7 */ /* 0x000e640008001104 */
[----:B-1----:R-:W-:Y:S05]  /*2d30*/  @!P0 BRA `(.L_x_44) ;  /* 0x00000064006c8947 */ /* 0x002fea0003800000 */
.L_x_157:
[----:B------:R-:W-:-:S04]  /*2d40*/  UIADD3 UR4, UPT, UPT, UR7, 0x1, URZ ;  /* 0x0000000107047890 */ /* 0x000fc8000fffe0ff */
[----:B------:R-:W-:-:S04]  /*2d50*/  UISETP.NE.AND UP0, UPT, UR4, 0x11, UPT ;  /* 0x000000110400788c */ /* 0x000fc8000bf05270 */
[----:B------:R-:W-:Y:S02]  /*2d60*/  USEL UR6, URZ, 0x1, UP0 ;  /* 0x00000001ff067887 */ /* 0x000fe40008000000 */
[----:B------:R-:W-:-:S04]  /*2d70*/  USEL UR4, UR4, URZ, UP0 ;  /* 0x000000ff04047287 */ /* 0x000fc80008000000 */
[----:B------:R-:W-:Y:S01]  /*2d80*/  ULEA UR5, UR4, UR21, 0x3 ;  /* 0x0000001504057291 */ /* 0x000fe2000f8e18ff */
[----:B-1----:R-:W-:-:S04]  /*2d90*/  LOP3.LUT R2, R12, UR6, RZ, 0x3c, !PT ;  /* 0x000000060c027c12 */ /* 0x002fc8000f8e3cff */
[----:B------:R-:W-:-:S04]  /*2da0*/  SHF.L.U32 R3, R2, 0x1f, RZ ;  /* 0x0000001f02037819 */ /* 0x000fc800000006ff */
[----:B------:R-:W1:Y:S02]  /*2db0*/  SYNCS.PHASECHK.TRANS64.TRYWAIT P0, [UR5], R3 ;  /* 0x00000003ff0075a7 */ /* 0x000e640008001105 */
[----:B-1----:R-:W-:Y:S05]  /*2dc0*/  @!P0 BRA `(.L_x_45) ;  /* 0x0000006400608947 */ /* 0x002fea0003800000 */
.L_x_159:
[----:B------:R-:W-:-:S04]  /*2dd0*/  UIADD3 UR4, UPT, UPT, UR4, 0x1, URZ ;  /* 0x0000000104047890 */ /* 0x000fc8000fffe0ff */
[----:B------:R-:W-:-:S04]  /*2de0*/  UISETP.NE.AND UP0, UPT, UR4, 0x11, UPT ;  /* 0x000000110400788c */ /* 0x000fc8000bf05270 */
[----:B------:R-:W-:Y:S02]  /*2df0*/  USEL UR6, URZ, 0x1, UP0 ;  /* 0x00000001ff067887 */ /* 0x000fe40008000000 */
[----:B------:R-:W-:-:S04]  /*2e00*/  USEL UR4, UR4, URZ, UP0 ;  /* 0x000000ff04047287 */ /* 0x000fc80008000000 */
[----:B------:R-:W-:Y:S01]  /*2e10*/  ULEA UR5, UR4, UR21, 0x3 ;  /* 0x0000001504057291 */ /* 0x000fe2000f8e18ff */
[----:B------:R-:W-:-:S04]  /*2e20*/  LOP3.LUT R2, R2, UR6, RZ, 0x3c, !PT ;  /* 0x0000000602027c12 */ /* 0x000fc8000f8e3cff */
[----:B-1----:R-:W-:-:S04]  /*2e30*/  SHF.L.U32 R3, R2, 0x1f, RZ ;  /* 0x0000001f02037819 */ /* 0x002fc800000006ff */
[----:B------:R-:W1:Y:S02]  /*2e40*/  SYNCS.PHASECHK.TRANS64.TRYWAIT P0, [UR5], R3 ;  /* 0x00000003ff0075a7 */ /* 0x000e640008001105 */
[----:B-1----:R-:W-:Y:S05]  /*2e50*/  @!P0 BRA `(.L_x_46) ;  /* 0x0000006400548947 */ /* 0x002fea0003800000 */
.L_x_161:
        /* <DEDUP_REMOVED lines=9> */
.L_x_163:
        /* <DEDUP_REMOVED lines=9> */
.L_x_165:
        /* <DEDUP_REMOVED lines=9> */
.L_x_167:
        /* <DEDUP_REMOVED lines=9> */
.L_x_169:
        /* <DEDUP_REMOVED lines=9> */
.L_x_171:
        /* <DEDUP_REMOVED lines=9> */
.L_x_173:
        /* <DEDUP_REMOVED lines=9> */
.L_x_175:
        /* <DEDUP_REMOVED lines=9> */
.L_x_177:
        /* <DEDUP_REMOVED lines=9> */
.L_x_179:
        /* <DEDUP_REMOVED lines=9> */
.L_x_181:
        /* <DEDUP_REMOVED lines=9> */
.L_x_183:
        /* <DEDUP_REMOVED lines=9> */
.L_x_185:
        /* <DEDUP_REMOVED lines=9> */
.L_x_187:
[----:B------:R-:W-:-:S04]  /*35b0*/  UIADD3 UR4, UPT, UPT, UR4, 0x1, URZ ;  /* 0x0000000104047890 */ /* 0x000fc8000fffe0ff */
[----:B------:R-:W-:-:S04]  /*35c0*/  UISETP.NE.AND UP0, UPT, UR4, 0x11, UPT ;  /* 0x000000110400788c */ /* 0x000fc8000bf05270 */
[----:B------:R-:W-:Y:S02]  /*35d0*/  USEL UR5, URZ, 0x1, UP0 ;  /* 0x00000001ff057887 */ /* 0x000fe40008000000 */
[----:B------:R-:W-:-:S04]  /*35e0*/  USEL UR4, UR4, URZ, UP0 ;  /* 0x000000ff04047287 */ /* 0x000fc80008000000 */
[----:B------:R-:W-:Y:S01]  /*35f0*/  ULEA UR4, UR4, UR21, 0x3 ;  /* 0x0000001504047291 */ /* 0x000fe2000f8e18ff */
[----:B------:R-:W-:-:S04]  /*3600*/  LOP3.LUT R2, R2, UR5, RZ, 0x3c, !PT ;  /* 0x0000000502027c12 */ /* 0x000fc8000f8e3cff */
[----:B------:R-:W-:Y:S01]  /*3610*/  SHF.L.U32 R2, R2, 0x1f, RZ ;  /* 0x0000001f02027819 */ /* 0x000fe200000006ff */
[----:B-1----:R-:W-:-:S07]  /*3620*/  IMAD.U32 R0, RZ, RZ, UR4 ;  /* 0x00000004ff007e24 */ /* 0x002fce000f8e00ff */
.L_x_60:
[----:B-1----:R1:W2:Y:S02]  /*3630*/  SYNCS.PHASECHK.TRANS64.TRYWAIT P0, [R0+URZ], R2 ;  /* 0x00000002000075a7 */ /* 0x0022a400080011ff */
[----:B--2---:R-:W-:Y:S05]  /*3640*/  @!P0 NANOSLEEP.SYNCS 0x989680 ;  /* 0x009896800000895d */ /* 0x004fea0003900000 */
[----:B------:R-:W2:Y:S02]  /*3650*/  @!P0 SYNCS.PHASECHK.TRANS64 P0, [R0+URZ], R2 ;  /* 0x00000002000085a7 */ /* 0x000ea400080010ff */
[----:B--2---:R-:W-:Y:S05]  /*3660*/  @P0 EXIT ;  /* 0x000000000000094d */ /* 0x004fea0003800000 */
[----:B------:R-:W-:Y:S05]  /*3670*/  BRA `(.L_x_60) ;  /* 0xfffffffc00ec7947 */ /* 0x000fea000383ffff */
.L_x_23:
[----:B------:R-:W1:Y:S02]  /*3680*/  S2UR UR4, SR_CgaCtaId ;  /* 0x00000000000479c3 */ /* 0x000e640000008800 */
[----:B-1----:R-:W-:-:S04]  /*3690*/  UISETP.NE.AND UP0, UPT, UR4, URZ, UPT ;  /* 0x000000ff0400728c */ /* 0x002fc8000bf05270 */
[----:B------:R-:W-:-:S09]  /*36a0*/  UISETP.NE.OR UP0, UPT, UR17, 0x1, UP0 ;  /* 0x000000011100788c */ /* 0x000fd20008705670 */
[----:B------:R-:W-:Y:S05]  /*36b0*/  BRA.U UP0, `(.L_x_61) ;  /* 0x00000005004c7547 */ /* 0x000fea000b800000 */
[----:B------:R-:W1:Y:S01]  /*36c0*/  S2UR UR5, SR_CgaCtaId ;  /* 0x00000000000579c3 */ /* 0x000e620000008800 */
[----:B------:R-:W-:Y:S01]  /*36d0*/  UMOV UR4, 0x400 ;  /* 0x0000040000047882 */ /* 0x000fe20000000000 */
[----:B------:R-:W-:Y:S01]  /*36e0*/  ISETP.GE.U32.AND P2, PT, R0, 0x10, PT ;  /* 0x000000100000780c */ /* 0x000fe20003f46070 */
[----:B------:R-:W-:Y:S01]  /*36f0*/  IMAD.MOV.U32 R12, RZ, RZ, 0x1 ;  /* 0x00000001ff0c7424 */ /* 0x000fe200078e00ff */
[----:B------:R-:W-:Y:S02]  /*3700*/  CS2R R10, SRZ ;  /* 0x00000000000a7805 */ /* 0x000fe4000001ff00 */
[----:B------:R-:W-:Y:S01]  /*3710*/  CS2R R8, SRZ ;  /* 0x0000000000087805 */ /* 0x000fe2000001ff00 */
[----:B-1----:R-:W-:-:S03]  /*3720*/  ULEA UR6, UR5, UR4, 0x18 ;  /* 0x0000000405067291 */ /* 0x002fc6000f8ec0ff */
[----:B------:R-:W-:-:S09]  /*3730*/  UMOV UR5, URZ ;  /* 0x000000ff00057c82 */ /* 0x000fd20008000000 */
.L_x_65:
[----:B------:R-:W-:Y:S02]  /*3740*/  LEA R2, R8, UR6, 0x3 ;  /* 0x0000000608027c11 */ /* 0x000fe4000f8e18ff */
[----:B------:R-:W-:-:S03]  /*3750*/  SHF.L.U32 R4, R9, 0x1f, RZ ;  /* 0x0000001f09047819 */ /* 0x000fc600000006ff */
[----:B------:R-:W-:Y:S01]  /*3760*/  VIADD R5, R2, 0x1d0 ;  /* 0x000001d002057836 */ /* 0x000fe20000000000 */
[----:B------:R-:W1:Y:S02]  /*3770*/  SYNCS.PHASECHK.TRANS64.TRYWAIT P0, [R2+URZ+0x1c0], R4 ;  /* 0x0001c004020075a7 */ /* 0x000e6400080011ff */
[----:B-1----:R-:W-:Y:S05]  /*3780*/  @!P0 BRA `(.L_x_62) ;  /* 0x0000006000588947 */ /* 0x002fea0003800000 */
.L_x_188:
[----:B------:R-:W-:Y:S01]  /*3790*/  ULEA UR4, UR5, UR6, 0x3 ;  /* 0x0000000605047291 */ /* 0x000fe2000f8e18ff */
[----:B-1----:R-:W-:Y:S01]  /*37a0*/  PRMT R2, RZ, 0x654, R5 ;  /* 0x00000654ff027816 */ /* 0x002fe20000000005 */
[----:B------:R-:W-:Y:S01]  /*37b0*/  @!P2 IMAD.MOV.U32 R4, RZ, RZ, 0x10 ;  /* 0x00000010ff04a424 */ /* 0x000fe200078e00ff */
[----:B------:R-:W-:Y:S01]  /*37c0*/  SHF.L.U32 R5, R12, 0x1f, RZ ;  /* 0x0000001f0c057819 */ /* 0x000fe200000006ff */
[----:B------:R-:W-:Y:S01]  /*37d0*/  UIADD3 UR7, UPT, UPT, UR4, 0x160, URZ ;  /* 0x0000016004077890 */ /* 0x000fe2000fffe0ff */
[----:B------:R1:W-:Y:S05]  /*37e0*/  SYNCS.ARRIVE.TRANS64.RED.A1T0 RZ, [R2+URZ], RZ ;  /* 0x000000ff02ff79a7 */ /* 0x0003ea00081004ff */
[----:B------:R-:W-:Y:S01]  /*37f0*/  IMAD.U32 R6, RZ, RZ, UR7 ;  /* 0x00000007ff067e24 */ /* 0x000fe2000f8e00ff */
[----:B------:R-:W2:Y:S04]  /*3800*/  SYNCS.PHASECHK.TRANS64.TRYWAIT P0, [UR4+0x170], R5 ;  /* 0x00017005ff0075a7 */ /* 0x000ea80008001104 */
[----:B------:R-:W-:Y:S01]  /*3810*/  PRMT R6, R0, 0x654, R6 ;  /* 0x0000065400067816 */ /* 0x000fe20000000006 */
[----:B-12---:R-:W-:Y:S06]  /*3820*/  @!P0 BRA `(.L_x_63) ;  /* 0x0000006000448947 */ /* 0x006fec0003800000 */
.L_x_190:
[----:B------:R-:W-:Y:S01]  /*3830*/  ULEA UR8, UR5, UR6, 0x4 ;  /* 0x0000000605087291 */ /* 0x000fe2000f8e20ff */
[----:B------:R-:W-:Y:S01]  /*3840*/  SEL R3, R6, R3, !P2 ;  /* 0x0000000306037207 */ /* 0x000fe20005000000 */
[----:B------:R-:W-:Y:S01]  /*3850*/  UIADD3 UR9, UPT, UPT, UR4, 0x160, URZ ;  /* 0x0000016004097890 */ /* 0x000fe2000fffe0ff */
[----:B-1----:R-:W-:Y:S01]  /*3860*/  LEA R2, R11, UR6, 0x3 ;  /* 0x000000060b027c11 */ /* 0x002fe2000f8e18ff */
[----:B------:R-:W-:Y:S01]  /*3870*/  UIADD3 UR8, UPT, UPT, UR8, 0x1f0, URZ ;  /* 0x000001f008087890 */ /* 0x000fe2000fffe0ff */
[----:B------:R1:W-:Y:S01]  /*3880*/  @!P2 SYNCS.ARRIVE.TRANS64.RED RZ, [R3+URZ], R4 ;  /* 0x0000000403ffa9a7 */ /* 0x0003e200080004ff */
[----:B------:R-:W-:Y:S01]  /*3890*/  UIADD3 UR4, UPT, UPT, UR5, 0x1, URZ ;  /* 0x0000000105047890 */ /* 0x000fe2000fffe0ff */
[----:B------:R-:W-:-:S03]  /*38a0*/  VIADD R8, R8, 0x1 ;  /* 0x0000000108087836 */ /* 0x000fc60000000000 */
[----:B------:R-:W-:Y:S02]  /*38b0*/  UISETP.NE.AND UP0, UPT, UR4, 0x2, UPT ;  /* 0x000000020400788c */ /* 0x000fe4000bf05270 */
[----:B------:R-:W-:Y:S01]  /*38c0*/  ISETP.NE.AND P0, PT, R8, 0x2, PT ;  /* 0x000000020800780c */ /* 0x000fe20003f05270 */
[----:B------:R-:W-:Y:S06]  /*38d0*/  UGETNEXTWORKID.BROADCAST [UR8], [UR9] ;  /* 0x00000000080073ca */ /* 0x000fec0008000100 */
[----:B------:R-:W-:Y:S02]  /*38e0*/  USEL UR7, URZ, 0x1, UP0 ;  /* 0x00000001ff077887 */ /* 0x000fe40008000000 */
[----:B------:R-:W-:-:S04]  /*38f0*/  USEL UR5, UR4, URZ, UP0 ;  /* 0x000000ff04057287 */ /* 0x000fc80008000000 */
[----:B------:R-:W-:Y:S02]  /*3900*/  LOP3.LUT R12, R12, UR7, RZ, 0x3c, !PT ;  /* 0x000000070c0c7c12 */ /* 0x000fe4000f8e3cff */
[----:B-1----:R-:W-:-:S04]  /*3910*/  SHF.L.U32 R4, R10, 0x1f, RZ ;  /* 0x0000001f0a047819 */ /* 0x002fc800000006ff */
[----:B------:R-:W1:Y:S02]  /*3920*/  SYNCS.PHASECHK.TRANS64.TRYWAIT P1, [R2+URZ+0x160], R4 ;  /* 0x00016004020075a7 */ /* 0x000e6400080211ff */
[----:B-1----:R-:W-:Y:S05]  /*3930*/  @!P1 BRA `(.L_x_64) ;  /* 0x0000006000189947 */ /* 0x002fea0003800000 */
.L_x_191:
[C---:B-1----:R-:W-:Y:S01]  /*3940*/  LEA R4, R11.reuse, UR6, 0x4 ;  /* 0x000000060b047c11 */ /* 0x042fe2000f8e20ff */
[----:B------:R-:W-:Y:S01]  /*3950*/  VIADD R2, R2, 0x170 ;  /* 0x0000017002027836 */ /* 0x000fe20000000000 */
[----:B------:R-:W-:Y:S01]  /*3960*/  SEL R8, R8, RZ, P0 ;  /* 0x000000ff08087207 */ /* 0x000fe20000000000 */
[----:B------:R-:W-:-:S03]  /*3970*/  VIADD R11, R11, 0x1 ;  /* 0x000000010b0b7836 */ /* 0x000fc60000000000 */
[----:B------:R-:W1:Y:S01]  /*3980*/  LDS.128 R4, [R4+0x1f0] ;  /* 0x0001f00004047984 */ /* 0x000e620000000c00 */
[----:B------:R-:W-:Y:S02]  /*3990*/  PRMT R2, RZ, 0x654, R2 ;  /* 0x00000654ff027816 */ /* 0x000fe40000000002 */
[C---:B------:R-:W-:Y:S01]  /*39a0*/  ISETP.NE.AND P1, PT, R11.reuse, 0x2, PT ;  /* 0x000000020b00780c */ /* 0x040fe20003f25270 */
[----:B------:R-:W-:Y:S01]  /*39b0*/  @!PT LDS RZ, [RZ] ;  /* 0x00000000fffff984 */ /* 0x000fe20000000800 */
[----:B------:R-:W-:Y:S01]  /*39c0*/  @!PT LDS RZ, [RZ] ;  /* 0x00000000fffff984 */ /* 0x000fe20000000800 */
[----:B------:R-:W-:Y:S01]  /*39d0*/  @!PT LDS RZ, [RZ] ;  /* 0x00000000fffff984 */ /* 0x000fe20000000800 */
[----:B------:R-:W-:Y:S01]  /*39e0*/  @!PT LDS RZ, [RZ] ;  /* 0x00000000fffff984 */ /* 0x000fe20000000800 */
[----:B------:R2:W-:Y:S06]  /*39f0*/  MEMBAR.ALL.CTA ;  /* 0x0000000000007992 */ /* 0x0005ec0000008000 */
[----:B--2---:R-:W2:Y:S01]  /*3a00*/  FENCE.VIEW.ASYNC.S ;  /* 0x00000000000073c6 */ /* 0x004ea20000000000 */
[----:B------:R-:W-:Y:S01]  /*3a10*/  SEL R11, R11, RZ, P1 ;  /* 0x000000ff0b0b7207 */ /* 0x000fe20000800000 */
[----:B--2---:R2:W-:Y:S01]  /*3a20*/  SYNCS.ARRIVE.TRANS64.RED.A1T0 RZ, [R2+URZ], RZ ;  /* 0x000000ff02ff79a7 */ /* 0x0045e200081004ff */
[----:B-1----:R-:W-:-:S02]  /*3a30*/  LOP3.LUT P3, RZ, R6, 0x1, RZ, 0xc0, !PT ;  /* 0x0000000106ff7812 */ /* 0x002fc4000786c0ff */
[----:B------:R-:W-:-:S04]  /*3a40*/  SEL R4, RZ, 0x1, P1 ;  /* 0x00000001ff047807 */ /* 0x000fc80000800000 */
[----:B------:R-:W-:Y:S02]  /*3a50*/  LOP3.LUT R10, R10, R4, RZ, 0x3c, !PT ;  /* 0x000000040a0a7212 */ /* 0x000fe400078e3cff */
[----:B--2---:R-:W-:-:S04]  /*3a60*/  SEL R2, RZ, 0x1, P0 ;  /* 0x00000001ff027807 */ /* 0x004fc80000000000 */
[----:B------:R-:W-:Y:S01]  /*3a70*/  LOP3.LUT R9, R9, R2, RZ, 0x3c, !PT ;  /* 0x0000000209097212 */ /* 0x000fe200078e3cff */
[----:B------:R-:W-:Y:S06]  /*3a80*/  @P3 BRA `(.L_x_65) ;  /* 0xfffffffc002c3947 */ /* 0x000fec000383ffff */
[----:B------:R-:W-:Y:S01]  /*3a90*/  ULEA UR4, UR5, UR6, 0x3 ;  /* 0x0000000605047291 */ /* 0x000fe2000f8e18ff */
[----:B------:R-:W-:-:S08]  /*3aa0*/  SHF.L.U32 R2, R12, 0x1f, RZ ;  /* 0x0000001f0c027819 */ /* 0x000fd000000006ff */
[----:B------:R-:W1:Y:S02]  /*3ab0*/  SYNCS.PHASECHK.TRANS64 P0, [UR4+0x170], R2 ;  /* 0x00017002ff0075a7 */ /* 0x000e640008001004 */
[----:B-1----:R-:W-:Y:S05]  /*3ac0*/  @P0 BRA `(.L_x_66) ;  /* 0x0000000000080947 */ /* 0x002fea0003800000 */
[----:B------:R-:W1:Y:S02]  /*3ad0*/  SYNCS.PHASECHK.TRANS64.TRYWAIT P0, [UR4+0x170], R2 ;  /* 0x00017002ff0075a7 */ /* 0x000e640008001104 */
[----:B-1----:R-:W-:Y:S05]  /*3ae0*/  @!P0 BRA `(.L_x_67) ;  /* 0x0000005c00c08947 */ /* 0x002fea0003800000 */
.L_x_66:
[----:B------:R-:W-:-:S04]  /*3af0*/  UIADD3 UR7, UPT, UPT, UR5, 0x1, URZ ;  /* 0x0000000105077890 */ /* 0x000fc8000fffe0ff */
[----:B------:R-:W-:-:S04]  /*3b00*/  UISETP.NE.AND UP0, UPT, UR7, 0x2, UPT ;  /* 0x000000020700788c */ /* 0x000fc8000bf05270 */
[----:B------:R-:W-:Y:S02]  /*3b10*/  USEL UR8, URZ, 0x1, UP0 ;  /* 0x00000001ff087887 */ /* 0x000fe40008000000 */
[----:B------:R-:W-:-:S04]  /*3b20*/  USEL UR7, UR7, URZ, UP0 ;  /* 0x000000ff07077287 */ /* 0x000fc80008000000 */
[----:B------:R-:W-:Y:S01]  /*3b30*/  ULEA UR7, UR7, UR6, 0x3 ;  /* 0x0000000607077291 */ /* 0x000fe2000f8e18ff */
[----:B-1----:R-:W-:-:S04]  /*3b40*/  LOP3.LUT R2, R12, UR8, RZ, 0x3c, !PT ;  /* 0x000000080c027c12 */ /* 0x002fc8000f8e3cff */
[----:B------:R-:W-:-:S04]  /*3b50*/  SHF.L.U32 R0, R2, 0x1f, RZ ;  /* 0x0000001f02007819 */ /* 0x000fc800000006ff */
[----:B------:R-:W1:Y:S02]  /*3b60*/  SYNCS.PHASECHK.TRANS64 P0, [UR7+0x170], R0 ;  /* 0x00017000ff0075a7 */ /* 0x000e640008001007 */
[----:B-1----:R-:W-:Y:S05]  /*3b70*/  @P0 EXIT ;  /* 0x000000000000094d */ /* 0x002fea0003800000 */
[----:B------:R-:W-:Y:S02]  /*3b80*/  SHF.L.U32 R2, R2, 0x1f, RZ ;  /* 0x0000001f02027819 */ /* 0x000fe400000006ff */
[----:B------:R-:W-:-:S07]  /*3b90*/  MOV R0, UR7 ;  /* 0x0000000700007c02 */ /* 0x000fce0008000f00 */
.L_x_68:
[----:B-1----:R1:W2:Y:S02]  /*3ba0*/  SYNCS.PHASECHK.TRANS64.TRYWAIT P0, [R0+URZ+0x170], R2 ;  /* 0x00017002000075a7 */ /* 0x0022a400080011ff */
[----:B--2---:R-:W-:Y:S05]  /*3bb0*/  @!P0 NANOSLEEP.SYNCS 0x989680 ;  /* 0x009896800000895d */ /* 0x004fea0003900000 */
[----:B------:R-:W2:Y:S02]  /*3bc0*/  @!P0 SYNCS.PHASECHK.TRANS64 P0, [R0+URZ+0x170], R2 ;  /* 0x00017002000085a7 */ /* 0x000ea400080010ff */
[----:B--2---:R-:W-:Y:S05]  /*3bd0*/  @P0 EXIT ;  /* 0x000000000000094d */ /* 0x004fea0003800000 */
[----:B------:R-:W-:Y:S05]  /*3be0*/  BRA `(.L_x_68) ;  /* 0xfffffffc00ec7947 */ /* 0x000fea000383ffff */
.L_x_61:
[----:B------:R-:W-:Y:S05]  /*3bf0*/  BRA.U UP4, `(.L_x_69) ;  /* 0x0000000d04a07547 */ /* 0x000fea000b800000 */
[----:B------:R-:W1:Y:S01]  /*3c00*/  S2UR UR7, SR_CgaCtaId ;  /* 0x00000000000779c3 */ /* 0x000e620000008800 */
[----:B------:R-:W-:Y:S01]  /*3c10*/  UMOV UR4, 0x40 ;  /* 0x0000004000047882 */ /* 0x000fe20000000000 */
[----:B------:R-:W-:Y:S01]  /*3c20*/  NOP ;  /* 0x0000000000007918 */ /* 0x000fe20000000000 */
[----:B------:R-:W-:Y:S01]  /*3c30*/  UMOV UR6, 0x400 ;  /* 0x0000040000067882 */ /* 0x000fe20000000000 */
[----:B-1----:R-:W-:Y:S02]  /*3c40*/  ULEA UR5, UR7, UR4, 0x18 ;  /* 0x0000000407057291 */ /* 0x002fe4000f8ec0ff */
[----:B------:R-:W-:-:S07]  /*3c50*/  ULEA UR6, UR7, UR6, 0x18 ;  /* 0x0000000607067291 */ /* 0x000fce000f8ec0ff */
[----:B------:R-:W1:Y:S02]  /*3c60*/  LDS.U8 R0, [UR5+0x1c] ;  /* 0x00001c05ff007984 */ /* 0x000e640008000000 */
[----:B-1----:R-:W-:-:S13]  /*3c70*/  ISETP.NE.AND P0, PT, R0, RZ, PT ;  /* 0x000000ff0000720c */ /* 0x002fda0003f05270 */
[----:B------:R-:W-:Y:S05]  /*3c80*/  @P0 BRA `(.L_x_70) ;  /* 0x0000000000580947 */ /* 0x000fea0003800000 */
[----:B------:R-:W-:-:S13]  /*3c90*/  ELECT P0, URZ, PT ;  /* 0x0000000000ff782f */ /* 0x000fda0003800000 */
[----:B------:R-:W-:Y:S05]  /*3ca0*/  @!P0 BRA `(.L_x_71) ;  /* 0x0000000000608947 */ /* 0x000fea0003800000 */
[----:B------:R-:W-:Y:S01]  /*3cb0*/  UMOV UR4, 0x10 ;  /* 0x0000001000047882 */ /* 0x000fe20000000000 */
[----:B------:R-:W-:Y:S01]  /*3cc0*/  HFMA2 R0, -RZ, RZ, 0, 5.9604644775390625e-08 ;  /* 0x00000001ff007431 */ /* 0x000fe200000001ff */
[----:B------:R-:W-:-:S03]  /*3cd0*/  MOV R3, 0xffff ;  /* 0x0000ffff00037802 */ /* 0x000fc60000000f00 */
[----:B------:R-:W-:Y:S04]  /*3ce0*/  DEPBAR.LE SB1, 0x36 ;  /* 0x00009d800000791a */ /* 0x000fe80000000000 */
[----:B------:R-:W1:Y:S02]  /*3cf0*/  UTCATOMSWS.FIND_AND_SET.ALIGN UP0, UR4, UR4 ;  /* 0x00000004000475e3 */ /* 0x000e640008000800 */
[----:B-1----:R-:W-:Y:S01]  /*3d00*/  MOV R4, UR4 ;  /* 0x0000000400047c02 */ /* 0x002fe20008000f00 */
[----:B------:R-:W-:Y:S06]  /*3d10*/  BRA.U UP0, `(.L_x_72) ;  /* 0x0000000100187547 */ /* 0x000fec000b800000 */
.L_x_73:
[----:B------:R-:W-:Y:S05]  /*3d20*/  NANOSLEEP 0x64 ;  /* 0x000000640000795d */ /* 0x000fea0003800000 */
[----:B------:R-:W-:-:S05]  /*3d30*/  UMOV UR4, 0x10 ;  /* 0x0000001000047882 */ /* 0x000fca0000000000 */
[----:B------:R-:W-:Y:S04]  /*3d40*/  DEPBAR.LE SB1, 0x36 ;  /* 0x00009d800000791a */ /* 0x000fe80000000000 */
[----:B------:R-:W1:Y:S02]  /*3d50*/  UTCATOMSWS.FIND_AND_SET.ALIGN UP0, UR4, UR4 ;  /* 0x00000004000475e3 */ /* 0x000e640008000800 */
[----:B-1----:R-:W-:Y:S01]  /*3d60*/  MOV R4, UR4 ;  /* 0x0000000400047c02 */ /* 0x002fe20008000f00 */
[----:B------:R-:W-:Y:S05]  /*3d70*/  BRA.U !UP0, `(.L_x_73) ;  /* 0xfffffffd08e87547 */ /* 0x000fea000b83ffff */
.L_x_72:
[-C--:B------:R-:W-:Y:S02]  /*3d80*/  SHF.L.U32 R3, R3, R4.reuse, RZ ;  /* 0x0000000403037219 */ /* 0x080fe400000006ff */
[----:B------:R-:W-:Y:S01]  /*3d90*/  SHF.L.U32 R0, R0, R4, RZ ;  /* 0x0000000400007219 */ /* 0x000fe200000006ff */
[----:B------:R-:W-:Y:S02]  /*3da0*/  IMAD.SHL.U32 R4, R4, 0x20, RZ ;  /* 0x0000002004047824 */ /* 0x000fe400078e00ff */
[----:B------:R1:W-:Y:S04]  /*3db0*/  ATOMS.OR RZ, [UR5+0x14], R3 ;  /* 0x00001403ffff798c */ /* 0x0003e8000b000005 */
[----:B------:R1:W-:Y:S04]  /*3dc0*/  ATOMS.OR RZ, [UR5+0x18], R0 ;  /* 0x00001800ffff798c */ /* 0x0003e8000b000005 */
[----:B------:R1:W-:Y:S01]  /*3dd0*/  STS [UR6+0x210], R4 ;  /* 0x00021004ff007988 */ /* 0x0003e20008000806 */
[----:B------:R-:W-:Y:S05]  /*3de0*/  BRA `(.L_x_71) ;  /* 0x0000000000107947 */ /* 0x000fea0003800000 */
.L_x_70:
[----:B------:R-:W-:Y:S02]  /*3df0*/  MOV R0, 0xffffffff ;  /* 0xffffffff00007802 */ /* 0x000fe40000000f00 */
[----:B------:R-:W-:-:S03]  /*3e00*/  MOV R4, 0x3e30 ;  /* 0x00003e3000047802 */ /* 0x000fc60000000f00 */
[----:B------:R1:W-:Y:S04]  /*3e10*/  STS [UR6+0x210], R0 ;  /* 0x00021000ff007988 */ /* 0x0003e80008000806 */
[----:B-1---5:R-:W-:Y:S05]  /*3e20*/  CALL.REL.NOINC `($__internal_1_$__cuda_sm10x_tcgen05_guardrail_trap_phase_invalid_during_alloc) ;  /* 0x0000006400087944 */ /* 0x022fea0003c00000 */
.L_x_71:
[----:B------:R-:W-:Y:S05]  /*3e30*/  WARPSYNC.ALL ;  /* 0x0000000000007948 */ /* 0x000fea0003800000 */
[----:B------:R-:W2:Y:S01]  /*3e40*/  S2UR UR4, SR_CgaCtaId ;  /* 0x00000000000479c3 */ /* 0x000ea20000008800 */
[----:B------:R-:W-:Y:S01]  /*3e50*/  UMOV UR17, 0x400 ;  /* 0x0000040000117882 */ /* 0x000fe20000000000 */
[----:B------:R-:W-:-:S06]  /*3e60*/  NOP ;  /* 0x0000000000007918 */ /* 0x000fcc0000000000 */
[----:B------:R-:W-:Y:S06]  /*3e70*/  BAR.ARV 0x6, 0xa0 ;  /* 0x0182800000007b1d */ /* 0x000fec0000002000 */
[----:B------:R-:W3:Y:S01]  /*3e80*/  LDCU UR5, c[0x0][0x38c] ;  /* 0x00007180ff0577ac */ /* 0x000ee20008000800 */
[----:B------:R-:W-:Y:S01]  /*3e90*/  LOP3.LUT R2, R2, 0xffff, RZ, 0xc0, !PT ;  /* 0x0000ffff02027812 */ /* 0x000fe200078ec0ff */
[----:B------:R-:W-:Y:S01]  /*3ea0*/  IMAD.MOV.U32 R11, RZ, RZ, 0x1 ;  /* 0x00000001ff0b7424 */ /* 0x000fe200078e00ff */
[----:B------:R-:W-:Y:S01]  /*3eb0*/  CS2R R8, SRZ ;  /* 0x0000000000087805 */ /* 0x000fe2000001ff00 */
[----:B------:R-:W4:Y:S01]  /*3ec0*/  LDCU UR8, c[0x0][0x38c] ;  /* 0x00007180ff0877ac */ /* 0x000f220008000800 */
[----:B------:R-:W-:Y:S01]  /*3ed0*/  R2UR UR19, R2 ;  /* 0x00000000021372ca */ /* 0x000fe200000e0000 */
[----:B------:R-:W-:Y:S01]  /*3ee0*/  IMAD.MOV.U32 R10, RZ, RZ, RZ ;  /* 0x000000ffff0a7224 */ /* 0x000fe200078e00ff */
[----:B------:R-:W-:Y:S01]  /*3ef0*/  UMOV UR22, URZ ;  /* 0x000000ff00167c82 */ /* 0x000fe20008000000 */
[----:B------:R-:W-:Y:S01]  /*3f00*/  UMOV UR14, URZ ;  /* 0x000000ff000e7c82 */ /* 0x000fe20008000000 */
[----:B--2---:R-:W-:Y:S01]  /*3f10*/  ULEA UR17, UR4, UR17, 0x18 ;  /* 0x0000001104117291 */ /* 0x004fe2000f8ec0ff */
[----:B------:R-:W-:Y:S01]  /*3f20*/  UMOV UR26, 0x0 ;  /* 0x00000000001a7882 */ /* 0x000fe20000000000 */
[----:B------:R-:W-:-:S02]  /*3f30*/  UMOV UR27, 0x4200490 ;  /* 0x04200490001b7882 */ /* 0x000fc40000000000 */
[----:B------:R-:W-:Y:S02]  /*3f40*/  UIADD3 UR6, UPT, UPT, UR17, 0x4600, URZ ;  /* 0x0000460011067890 */ /* 0x000fe4000fffe0ff */
[----:B------:R-:W-:Y:S02]  /*3f50*/  UIADD3 UR7, UPT, UPT, UR17, 0x15600, URZ ;  /* 0x0001560011077890 */ /* 0x000fe4000fffe0ff */
[----:B---3--:R-:W-:Y:S01]  /*3f60*/  UIADD3 UR5, UPT, UPT, UR5, 0x1f, URZ ;  /* 0x0000001f05057890 */ /* 0x008fe2000fffe0ff */
[----:B-1----:R-:W1:Y:S01]  /*3f70*/  LDS R0, [UR17+0x210] ;  /* 0x00021011ff007984 */ /* 0x002e620008000800 */
[----:B------:R-:W-:Y:S02]  /*3f80*/  USHF.R.U32.HI UR6, URZ, 0x4, UR6 ;  /* 0x00000004ff067899 */ /* 0x000fe40008011606 */
[----:B------:R-:W-:Y:S02]  /*3f90*/  USHF.R.S32.HI UR4, URZ, 0x1f, UR5 ;  /* 0x0000001fff047899 */ /* 0x000fe40008011405 */
[----:B------:R-:W-:-:S02]  /*3fa0*/  ULOP3.LUT UR6, UR6, 0x3fff, URZ, 0xc0, !UPT ;  /* 0x00003fff06067892 */ /* 0x000fc4000f8ec0ff */
[----:B------:R-:W-:Y:S02]  /*3fb0*/  ULEA.HI UR4, UR4, UR5, URZ, 0x5 ;  /* 0x0000000504047291 */ /* 0x000fe4000f8f28ff */
[----:B------:R-:W-:Y:S02]  /*3fc0*/  USHF.R.U32.HI UR5, URZ, 0x4, UR7 ;  /* 0x00000004ff057899 */ /* 0x000fe40008011607 */
[----:B------:R-:W-:Y:S02]  /*3fd0*/  USHF.R.S32.HI UR28, URZ, 0x5, UR4 ;  /* 0x00000005ff1c7899 */ /* 0x000fe40008011404 */
[----:B------:R-:W-:Y:S02]  /*3fe0*/  ULOP3.LUT UR5, UR5, 0x3fff, URZ, 0xc0, !UPT ;  /* 0x00003fff05057892 */ /* 0x000fe4000f8ec0ff */
[----:B------:R-:W-:Y:S02]  /*3ff0*/  UISETP.LT.AND UP0, UPT, UR28, 0x1, UPT ;  /* 0x000000011c00788c */ /* 0x000fe4000bf01270 */
[----:B------:R-:W-:-:S02]  /*4000*/  ULOP3.LUT UR20, UR6, 0x10000, URZ, 0xfc, !UPT ;  /* 0x0001000006147892 */ /* 0x000fc4000f8efcff */
[----:B------:R-:W-:Y:S02]  /*4010*/  USEL UR29, UR28, 0x1, !UP0 ;  /* 0x000000011c1d7887 */ /* 0x000fe4000c000000 */
[----:B------:R-:W-:Y:S02]  /*4020*/  ULOP3.LUT UR21, UR5, 0x10000, URZ, 0xfc, !UPT ;  /* 0x0001000005157892 */ /* 0x000fe4000f8efcff */
[----:B------:R-:W-:Y:S02]  /*4030*/  UIADD3 UR29, UPT, UPT, -UR29, URZ, URZ ;  /* 0x000000ff1d1d7290 */ /* 0x000fe4000fffe1ff */
[----:B----4-:R-:W-:Y:S01]  /*4040*/  UISETP.GE.AND UP4, UPT, UR8, 0x1, UPT ;  /* 0x000000010800788c */ /* 0x010fe2000bf86270 */
[----:B------:R-:W-:Y:S01]  /*4050*/  UMOV UR24, 0x0 ;  /* 0x0000000000187882 */ /* 0x000fe20000000000 */
[----:B------:R-:W-:Y:S01]  /*4060*/  UMOV UR25, 0x4200490 ;  /* 0x0420049000197882 */ /* 0x000fe20000000000 */
[----:B-1----:R-:W-:-:S15]  /*4070*/  R2UR UR30, R0 ;  /* 0x00000000001e72ca */ /* 0x002fde00000e0000 */
.L_x_80:
[----:B------:R-:W-:Y:S02]  /*4080*/  LEA R0, R10, UR17, 0x3 ;  /* 0x000000110a007c11 */ /* 0x000fe4000f8e18ff */
[----:B------:R-:W-:Y:S02]  /*4090*/  SHF.L.U32 R2, R9, 0x1f, RZ ;  /* 0x0000001f09027819 */ /* 0x000fe400000006ff */
[----:B------:R-:W-:Y:S01]  /*40a0*/  PLOP3.LUT P0, PT, PT, PT, UP4, 0x80, 0x8 ;  /* 0x000000000008781c */ /* 0x000fe20003f0f048 */
[----:B------:R-:W-:Y:S01]  /*40b0*/  VIADD R3, R0, 0x170 ;  /* 0x0000017000037836 */ /* 0x000fe20000000000 */
[----:B-1----:R-:W1:Y:S02]  /*40c0*/  SYNCS.PHASECHK.TRANS64.TRYWAIT P1, [R0+URZ+0x160], R2 ;  /* 0x00016002000075a7 */ /* 0x002e6400080211ff */
[----:B-1-3--:R-:W-:Y:S09]  /*40d0*/  @!P1 BRA `(.L_x_74) ;  /* 0x00000058005c9947 */ /* 0x00aff20003800000 */
.L_x_193:
[----:B------:R-:W-:Y:S01]  /*40e0*/  LEA R4, R10, UR17, 0x4 ;  /* 0x000000110a047c11 */ /* 0x000fe2000f8e20ff */
[----:B------:R-:W-:Y:S01]  /*40f0*/  @UP4 ULEA UR4, UR14, UR17, 0x3 ;  /* 0x000000110e044291 */ /* 0x000fe2000f8e18ff */
[----:B------:R-:W-:Y:S01]  /*4100*/  PLOP3.LUT P2, PT, PT, PT, PT, 0x80, 0x8 ;  /* 0x000000000008781c */ /* 0x000fe20003f4f070 */
[----:B------:R-:W-:Y:S01]  /*4110*/  ULEA UR23, UR22, UR17, 0x3 ;  /* 0x0000001116177291 */ /* 0x000fe2000f8e18ff */
[----:B------:R-:W-:Y:S02]  /*4120*/  PRMT R3, RZ, 0x654, R3 ;  /* 0x00000654ff037816 */ /* 0x000fe40000000003 */
[----:B------:R-:W2:Y:S01]  /*4130*/  LDS.128 R4, [R4+0x1f0] ;  /* 0x0001f00004047984 */ /* 0x000ea20000000c00 */
[----:B-1----:R-:W-:Y:S02]  /*4140*/  @P0 SHF.L.U32 R2, R8, 0x1f, RZ ;  /* 0x0000001f08020819 */ /* 0x002fe400000006ff */
[----:B------:R-:W-:Y:S01]  /*4150*/  SHF.L.U32 R0, R11, 0x1f, RZ ;  /* 0x0000001f0b007819 */ /* 0x000fe200000006ff */
[----:B------:R-:W-:Y:S01]  /*4160*/  @!PT LDS RZ, [RZ] ;  /* 0x00000000fffff984 */ /* 0x000fe20000000800 */
[----:B------:R-:W-:Y:S01]  /*4170*/  @!PT LDS RZ, [RZ] ;  /* 0x00000000fffff984 */ /* 0x000fe20000000800 */
[----:B------:R-:W-:Y:S01]  /*4180*/  @!PT LDS RZ, [RZ] ;  /* 0x00000000fffff984 */ /* 0x000fe20000000800 */
[----:B------:R-:W-:Y:S01]  /*4190*/  @!PT LDS RZ, [RZ] ;  /* 0x00000000fffff984 */ /* 0x000fe20000000800 */
[----:B------:R1:W-:Y:S06]  /*41a0*/  MEMBAR.ALL.CTA ;  /* 0x0000000000007992 */ /* 0x0003ec0000008000 */
[----:B-1----:R-:W1:Y:S02]  /*41b0*/  FENCE.VIEW.ASYNC.S ;  /* 0x00000000000073c6 */ /* 0x002e640000000000 */
[----:B-1----:R1:W-:Y:S01]  /*41c0*/  SYNCS.ARRIVE.TRANS64.RED.A1T0 RZ, [R3+URZ], RZ ;  /* 0x000000ff03ff79a7 */ /* 0x0023e200081004ff */
[----:B------:R1:W3:Y:S01]  /*41d0*/  @P0 SYNCS.PHASECHK.TRANS64.TRYWAIT P2, [UR4], R2 ;  /* 0x00000002ff0005a7 */ /* 0x0002e20008041104 */
[----:B------:R-:W-:Y:S01]  /*41e0*/  ULEA.HI UR4, UR22, UR22, URZ, 0x1 ;  /* 0x0000001616047291 */ /* 0x000fe2000f8f08ff */
[----:B--2---:R-:W-:-:S03]  /*41f0*/  LOP3.LUT P1, RZ, R6, 0x1, RZ, 0xc0, !PT ;  /* 0x0000000106ff7812 */ /* 0x004fc6000782c0ff */
[----:B------:R-:W-:Y:S02]  /*4200*/  USHF.L.U32 UR18, UR4, 0x6, URZ ;  /* 0x0000000604127899 */ /* 0x000fe400080006ff */
[----:B------:R-:W-:Y:S02]  /*4210*/  ULOP3.LUT UR4, UR4, 0xffe, URZ, 0xc0, !UPT ;  /* 0x00000ffe04047892 */ /* 0x000fe4000f8ec0ff */
[----:B------:R-:W-:Y:S02]  /*4220*/  ULOP3.LUT UR18, UR18, 0xffffff80, URZ, 0xc0, !UPT ;  /* 0xffffff8012127892 */ /* 0x000fe4000f8ec0ff */
[----:B------:R-:W-:Y:S02]  /*4230*/  UIADD3 UR4, UPT, UPT, -UR4, UR22, URZ ;  /* 0x0000001604047290 */ /* 0x000fe4000fffe1ff */
[----:B------:R-:W-:Y:S01]  /*4240*/  UIADD3 UR18, UPT, UPT, UR30, UR18, URZ ;  /* 0x000000121e127290 */ /* 0x000fe2000fffe0ff */
[----:B------:R-:W2:Y:S03]  /*4250*/  SYNCS.PHASECHK.TRANS64.TRYWAIT P0, [UR23+0x1a0], R0 ;  /* 0x0001a000ff0075a7 */ /* 0x000ea60008001117 */
[----:B------:R-:W-:Y:S01]  /*4260*/  ULEA UR18, UR4, UR18, 0x14 ;  /* 0x0000001204127291 */ /* 0x000fe2000f8ea0ff */
[----:B-123--:R-:W-:Y:S11]  /*4270*/  @!P0 BRA `(.L_x_75) ;  /* 0x0000005800088947 */ /* 0x00eff60003800000 */
.L_x_195:
[----:B------:R-:W-:Y:S01]  /*4280*/  IADD3 R10, PT, PT, R10, 0x1, RZ ;  /* 0x000000010a0a7810 */ /* 0x000fe20007ffe0ff */
[----:B------:R-:W-:Y:S06]  /*4290*/  BRA.U !UP4, `(.L_x_76) ;  /* 0x000000010c987547 */ /* 0x000fec000b800000 */
[----:B------:R-:W-:Y:S01]  /*42a0*/  UPLOP3.LUT UP2, UPT, UPT, UPT, UPT, 0x40, 0x4 ;  /* 0x000000000004789c */ /* 0x000fe20003f4e870 */
[----:B------:R-:W-:Y:S01]  /*42b0*/  UMOV UR16, UR29 ;  /* 0x0000001d00107c82 */ /* 0x000fe20008000000 */
[----:B------:R-:W-:Y:S01]  /*42c0*/  UMOV UR15, UR28 ;  /* 0x0000001c000f7c82 */ /* 0x000fe20008000000 */
[----:B------:R-:W-:-:S08]  /*42d0*/  UMOV UR6, UR14 ;  /* 0x0000000e00067c82 */ /* 0x000fd00008000000 */
.L_x_79:
[----:B------:R-:W-:Y:S02]  /*42e0*/  UIADD3 UR16, UPT, UPT, UR16, 0x1, URZ ;  /* 0x0000000110107890 */ /* 0x000fe4000fffe0ff */
[----:B--2---:R-:W-:Y:S02]  /*42f0*/  ULEA UR5, UR6, UR17, 0x3 ;  /* 0x0000001106057291 */ /* 0x004fe4000f8e18ff */
[----:B------:R-:W-:Y:S01]  /*4300*/  UISETP.NE.AND UP3, UPT, UR16, URZ, UPT ;  /* 0x000000ff1000728c */ /* 0x000fe2000bf65270 */
[----:B---3--:R-:W-:Y:S10]  /*4310*/  @P2 BRA `(.L_x_77) ;  /* 0x00000000000c2947 */ /* 0x008ff40003800000 */
[----:B-1----:R-:W-:Y:S04]  /*4320*/  SHF.L.U32 R2, R8, 0x1f, RZ ;  /* 0x0000001f08027819 */ /* 0x002fe800000006ff */
[----:B------:R-:W1:Y:S02]  /*4330*/  SYNCS.PHASECHK.TRANS64.TRYWAIT P0, [UR5], R2 ;  /* 0x00000002ff0075a7 */ /* 0x000e640008001105 */
[----:B-1----:R-:W-:Y:S05]  /*4340*/  @!P0 BRA `(.L_x_78) ;  /* 0x0000005400ec8947 */ /* 0x002fea0003800000 */
.L_x_77:
[----:B------:R-:W-:Y:S01]  /*4350*/  UISETP.NE.AND UP0, UPT, UR15, 0x1, UPT ;  /* 0x000000010f00788c */ /* 0x000fe2000bf05270 */
[----:B------:R-:W-:Y:S01]  /*4360*/  PLOP3.LUT P2, PT, PT, PT, PT, 0x80, 0x8 ;  /* 0x000000000008781c */ /* 0x000fe20003f4f070 */
[----:B------:R-:W-:Y:S02]  /*4370*/  UIADD3 UR4, UPT, UPT, UR6, 0x1, URZ ;  /* 0x0000000106047890 */ /* 0x000fe4000fffe0ff */
[----:B------:R-:W-:Y:S02]  /*4380*/  ULEA UR12, UR6, UR21, 0x9 ;  /* 0x00000015060c7291 */ /* 0x000fe4000f8e48ff */
[----:B------:R-:W-:Y:S01]  /*4390*/  UISETP.NE.AND UP1, UPT, UR4, 0x11, UPT ;  /* 0x000000110400788c */ /* 0x000fe2000bf25270 */
[----:B------:R-:W-:Y:S01]  /*43a0*/  PLOP3.LUT P0, PT, PT, PT, UP0, 0x80, 0x8 ;  /* 0x000000000008781c */ /* 0x000fe20003f0f008 */
[----:B------:R-:W-:Y:S02]  /*43b0*/  UIADD3 UR10, UPT, UPT, UR12, 0x2, URZ ;  /* 0x000000020c0a7890 */ /* 0x000fe4000fffe0ff */
[----:B------:R-:W-:Y:S02]  /*43c0*/  USEL UR7, URZ, 0x1, UP1 ;  /* 0x00000001ff077887 */ /* 0x000fe40008800000 */
[----:B------:R-:W-:Y:S02]  /*43d0*/  USEL UR14, UR4, URZ, UP1 ;  /* 0x000000ff040e7287 */ /* 0x000fe40008800000 */
[----:B------:R-:W-:Y:S02]  /*43e0*/  UIADD3 UR15, UPT, UPT, UR15, -0x1, URZ ;  /* 0xffffffff0f0f7890 */ /* 0x000fe4000fffe0ff */
[----:B------:R-:W-:Y:S01]  /*43f0*/  @UP0 ULEA UR4, UR14, UR17, 0x3 ;  /* 0x000000110e040291 */ /* 0x000fe2000f8e18ff */
[----:B------:R-:W-:Y:S01]  /*4400*/  LOP3.LUT R8, R8, UR7, RZ, 0x3c, !PT ;  /* 0x0000000708087c12 */ /* 0x000fe2000f8e3cff */
[----:B------:R-:W-:Y:S01]  /*4410*/  UIADD3 UR7, UPT, UPT, UR5, 0x88, URZ ;  /* 0x0000008805077890 */ /* 0x000fe2000fffe0ff */
[----:B------:R-:W-:Y:S02]  /*4420*/  UMOV UR13, 0x80004020 ;  /* 0x80004020000d7882 */ /* 0x000fe40000000000 */
[----:B-1----:R-:W-:Y:S01]  /*4430*/  @P0 SHF.L.U32 R0, R8, 0x1f, RZ ;  /* 0x0000001f08000819 */ /* 0x002fe200000006ff */
[----:B------:R-:W-:Y:S01]  /*4440*/  UMOV UR5, 0x80004020 ;  /* 0x8000402000057882 */ /* 0x000fe20000000000 */
[----:B------:R-:W-:Y:S01]  /*4450*/  UMOV UR11, 0x80004020 ;  /* 0x80004020000b7882 */ /* 0x000fe20000000000 */
[----:B------:R-:W-:Y:S01]  /*4460*/  UMOV UR9, 0x80004020 ;  /* 0x8000402000097882 */ /* 0x000fe20000000000 */
[----:B------:R2:W3:Y:S01]  /*4470*/  @P0 SYNCS.PHASECHK.TRANS64.TRYWAIT P2, [UR4], R0 ;  /* 0x00000000ff0005a7 */ /* 0x0004e20008041104 */
[----:B------:R-:W-:Y:S03]  /*4480*/  ULEA UR4, UR6, UR20, 0x8 ;  /* 0x0000001406047291 */ /* 0x000fe6000f8e40ff */
[----:B------:R-:W-:Y:S01]  /*4490*/  UMOV UR6, UR14 ;  /* 0x0000000e00067c82 */ /* 0x000fe20008000000 */
[----:B------:R-:W-:Y:S05]  /*44a0*/  UIADD3 UR8, UPT, UPT, UR4, 0x2, URZ ;  /* 0x0000000204087890 */ /* 0x000fea000fffe0ff */
[----:B------:R2:W-:Y:S01]  /*44b0*/  UTCHMMA gdesc[UR4], gdesc[UR12], tmem[UR18], tmem[UR26], idesc[UR27], UP2 ;  /* 0x00ff1a0c040075ea */ /* 0x0005e20009000012 */
[----:B------:R-:W-:Y:S03]  /*44c0*/  UPLOP3.LUT UP2, UPT, UPT, UPT, UPT, 0x80, 0x8 ;  /* 0x000000000008789c */ /* 0x000fe60003f4f070 */
[----:B------:R2:W-:Y:S01]  /*44d0*/  UTCHMMA gdesc[UR8], gdesc[UR10], tmem[UR18], tmem[UR24], idesc[UR25], UPT ;  /* 0x00ff180a080075ea */ /* 0x0005e2000b800012 */
[----:B------:R2:W-:Y:S01]  /*44e0*/  UTCBAR.MULTICAST [UR7], URZ, UR19 ;  /* 0x000000ff070073e9 */ /* 0x0005e20008000813 */
[----:B------:R-:W-:Y:S06]  /*44f0*/  BRA.U UP3, `(.L_x_79) ;  /* 0xfffffffd03787547 */ /* 0x000fec000b83ffff */
.L_x_76:
[----:B--2---:R-:W-:Y:S01]  /*4500*/  UIADD3 UR4, UPT, UPT, UR22, 0x1, URZ ;  /* 0x0000000116047890 */ /* 0x004fe2000fffe0ff */
[C---:B------:R-:W-:Y:S01]  /*4510*/  ISETP.NE.AND P0, PT, R10.reuse, 0x2, PT ;  /* 0x000000020a00780c */ /* 0x040fe20003f05270 */
[----:B------:R-:W-:Y:S02]  /*4520*/  UIADD3 UR5, UPT, UPT, UR23, 0x180, URZ ;  /* 0x0000018017057890 */ /* 0x000fe4000fffe0ff */
[----:B------:R-:W-:Y:S01]  /*4530*/  UISETP.NE.AND UP0, UPT, UR4, 0x4, UPT ;  /* 0x000000040400788c */ /* 0x000fe2000bf05270 */
[----:B-1----:R-:W-:Y:S02]  /*4540*/  SEL R0, RZ, 0x1, P0 ;  /* 0x00000001ff007807 */ /* 0x002fe40000000000 */
[----:B------:R-:W-:Y:S01]  /*4550*/  SEL R10, R10, RZ, P0 ;  /* 0x000000ff0a0a7207 */ /* 0x000fe20000000000 */
[----:B------:R-:W-:Y:S01]  /*4560*/  USEL UR6, URZ, 0x1, UP0 ;  /* 0x00000001ff067887 */ /* 0x000fe20008000000 */
[----:B------:R-:W-:Y:S01]  /*4570*/  LOP3.LUT R9, R9, R0, RZ, 0x3c, !PT ;  /* 0x0000000009097212 */ /* 0x000fe200078e3cff */
[----:B------:R-:W-:Y:S01]  /*4580*/  USEL UR22, UR4, URZ, UP0 ;  /* 0x000000ff04167287 */ /* 0x000fe20008000000 */
[----:B------:R1:W-:Y:S03]  /*4590*/  UTCBAR [UR5], URZ ;  /* 0x000000ff050073e9 */ /* 0x0003e600080000ff */
[----:B------:R-:W-:Y:S01]  /*45a0*/  LOP3.LUT R11, R11, UR6, RZ, 0x3c, !PT ;  /* 0x000000060b0b7c12 */ /* 0x000fe2000f8e3cff */
[----:B------:R-:W-:Y:S07]  /*45b0*/  @P1 BRA `(.L_x_80) ;  /* 0xfffffff800b01947 */ /* 0x000fee000383ffff */
[----:B------:R-:W2:Y:S01]  /*45c0*/  S2UR UR8, SR_CgaCtaId ;  /* 0x00000000000879c3 */ /* 0x000ea20000008800 */
[----:B------:R-:W-:Y:S01]  /*45d0*/  ELECT P0, URZ, PT ;  /* 0x0000000000ff782f */ /* 0x000fe20003800000 */
[----:B------:R-:W-:Y:S01]  /*45e0*/  IMAD.MOV.U32 R0, RZ, RZ, 0x1 ;  /* 0x00000001ff007424 */ /* 0x000fe200078e00ff */
[----:B------:R-:W-:Y:S01]  /*45f0*/  UIADD3 UR17, UPT, UPT, UR17, 0x1a0, URZ ;  /* 0x000001a011117890 */ /* 0x000fe2000fffe0ff */
[----:B------:R-:W-:Y:S01]  /*4600*/  SHF.L.U32 R2, R11, 0x1f, RZ ;  /* 0x0000001f0b027819 */ /* 0x000fe200000006ff */
[----:B------:R-:W-:-:S03]  /*4610*/  UMOV UR4, 0x40 ;  /* 0x0000004000047882 */ /* 0x000fc60000000000 */
[----:B------:R-:W-:Y:S01]  /*4620*/  UVIRTCOUNT.DEALLOC.SMPOOL 0x80 ;  /* 0x000000800000784c */ /* 0x000fe20000000000 */
[----:B--2---:R-:W-:Y:S02]  /*4630*/  ULEA UR8, UR8, UR4, 0x18 ;  /* 0x0000000408087291 */ /* 0x004fe4000f8ec0ff */
[----:B------:R-:W-:-:S07]  /*4640*/  ULEA UR4, UR22, UR17, 0x3 ;  /* 0x0000001116047291 */ /* 0x000fce000f8e18ff */
[----:B------:R2:W-:Y:S02]  /*4650*/  @P0 STS.U8 [UR8+0x1c], R0 ;  /* 0x00001c00ff000988 */ /* 0x0005e40008000008 */
[----:B------:R-:W4:Y:S02]  /*4660*/  SYNCS.PHASECHK.TRANS64.TRYWAIT P0, [UR4], R2 ;  /* 0x00000002ff0075a7 */ /* 0x000f240008001104 */
[----:B--2-4-:R-:W-:Y:S05]  /*4670*/  @!P0 BRA `(.L_x_81) ;  /* 0x0000005400388947 */ /* 0x014fea0003800000 */
.L_x_198:
[----:B------:R-:W-:-:S04]  /*4680*/  UIADD3 UR4, UPT, UPT, UR22, 0x1, URZ ;  /* 0x0000000116047890 */ /* 0x000fc8000fffe0ff */
[----:B------:R-:W-:-:S04]  /*4690*/  UISETP.NE.AND UP0, UPT, UR4, 0x4, UPT ;  /* 0x000000040400788c */ /* 0x000fc8000bf05270 */
[----:B------:R-:W-:Y:S02]  /*46a0*/  USEL UR6, URZ, 0x1, UP0 ;  /* 0x00000001ff067887 */ /* 0x000fe40008000000 */
[----:B------:R-:W-:-:S04]  /*46b0*/  USEL UR4, UR4, URZ, UP0 ;  /* 0x000000ff04047287 */ /* 0x000fc80008000000 */
[----:B-1----:R-:W-:Y:S01]  /*46c0*/  ULEA UR5, UR4, UR17, 0x3 ;  /* 0x0000001104057291 */ /* 0x002fe2000f8e18ff */
[----:B--2---:R-:W-:-:S04]  /*46d0*/  LOP3.LUT R2, R11, UR6, RZ, 0x3c, !PT ;  /* 0x000000060b027c12 */ /* 0x004fc8000f8e3cff */
[----:B------:R-:W-:-:S04]  /*46e0*/  SHF.L.U32 R3, R2, 0x1f, RZ ;  /* 0x0000001f02037819 */ /* 0x000fc800000006ff */
[----:B------:R-:W1:Y:S02]  /*46f0*/  SYNCS.PHASECHK.TRANS64.TRYWAIT P0, [UR5], R3 ;  /* 0x00000003ff0075a7 */ /* 0x000e640008001105 */
[----:B-1----:R-:W-:Y:S05]  /*4700*/  @!P0 BRA `(.L_x_82) ;  /* 0x00000054002c8947 */ /* 0x002fea0003800000 */
.L_x_200:
        /* <DEDUP_REMOVED lines=9> */
.L_x_202:
[----:B------:R-:W-:-:S04]  /*47a0*/  UIADD3 UR4, UPT, UPT, UR4, 0x1, URZ ;  /* 0x0000000104047890 */ /* 0x000fc8000fffe0ff */
[----:B------:R-:W-:-:S04]  /*47b0*/  UISETP.NE.AND UP0, UPT, UR4, 0x4, UPT ;  /* 0x000000040400788c */ /* 0x000fc8000bf05270 */
[----:B------:R-:W-:Y:S02]  /*47c0*/  USEL UR5, URZ, 0x1, UP0 ;  /* 0x00000001ff057887 */ /* 0x000fe40008000000 */
[----:B------:R-:W-:-:S04]  /*47d0*/  USEL UR4, UR4, URZ, UP0 ;  /* 0x000000ff04047287 */ /* 0x000fc80008000000 */
[----:B------:R-:W-:Y:S01]  /*47e0*/  ULEA UR4, UR4, UR17, 0x3 ;  /* 0x0000001104047291 */ /* 0x000fe2000f8e18ff */
[----:B------:R-:W-:-:S04]  /*47f0*/  LOP3.LUT R2, R2, UR5, RZ, 0x3c, !PT ;  /* 0x0000000502027c12 */ /* 0x000fc8000f8e3cff */
[----:B------:R-:W-:-:S04]  /*4800*/  SHF.L.U32 R2, R2, 0x1f, RZ ;  /* 0x0000001f02027819 */ /* 0x000fc800000006ff */
[----:B------:R-:W2:Y:S02]  /*4810*/  SYNCS.PHASECHK.TRANS64.TRYWAIT P0, [UR4], R2 ;  /* 0x00000002ff0075a7 */ /* 0x000ea40008001104 */
[----:B--2---:R-:W-:Y:S05]  /*4820*/  @!P0 BRA `(.L_x_84) ;  /* 0x0000005400148947 */ /* 0x004fea0003800000 */
.L_x_204:
[----:B------:R-:W-:Y:S01]  /*4830*/  NOP ;  /* 0x0000000000007918 */ /* 0x000fe20000000000 */
[----:B-1----:R-:W1:Y:S01]  /*4840*/  LDS R0, [UR8+0x14] ;  /* 0x00001408ff007984 */ /* 0x002e620008000800 */
[----:B------:R-:W-:Y:S01]  /*4850*/  ULOP3.LUT UR4, UR30, 0xffff, URZ, 0xc0, !UPT ;  /* 0x0000ffff1e047892 */ /* 0x000fe2000f8ec0ff */
[----:B------:R-:W-:Y:S01]  /*4860*/  UMOV UR5, 0xffff ;  /* 0x0000ffff00057882 */ /* 0x000fe20000000000 */
[----:B------:R-:W-:Y:S02]  /*4870*/  UMOV UR6, 0x1 ;  /* 0x0000000100067882 */ /* 0x000fe40000000000 */
[----:B------:R-:W-:-:S04]  /*4880*/  USHF.R.U32.HI UR4, URZ, 0x5, UR4 ;  /* 0x00000005ff047899 */ /* 0x000fc80008011604 */
[----:B------:R-:W-:Y:S02]  /*4890*/  USHF.L.U32 UR5, UR5, UR4, URZ ;  /* 0x0000000405057299 */ /* 0x000fe400080006ff */
[----:B------:R-:W-:-:S04]  /*48a0*/  USHF.L.U32 UR4, UR6, UR4, URZ ;  /* 0x0000000406047299 */ /* 0x000fc800080006ff */
[----:B-1----:R-:W-:-:S04]  /*48b0*/  LOP3.LUT R0, R0, UR5, RZ, 0xc0, !PT ;  /* 0x0000000500007c12 */ /* 0x002fc8000f8ec0ff */
[----:B------:R-:W-:-:S13]  /*48c0*/  ISETP.NE.AND P0, PT, R0, UR5, PT ;  /* 0x0000000500007c0c */ /* 0x000fda000bf05270 */
[----:B------:R-:W-:Y:S05]  /*48d0*/  @P0 BRA `(.L_x_85) ;  /* 0x0000000000580947 */ /* 0x000fea0003800000 */
[----:B------:R-:W1:Y:S02]  /*48e0*/  LDS R0, [UR8+0x18] ;  /* 0x00001808ff007984 */ /* 0x000e640008000800 */
[----:B-1----:R-:W-:-:S04]  /*48f0*/  LOP3.LUT R0, R0, UR4, RZ, 0xc0, !PT ;  /* 0x0000000400007c12 */ /* 0x002fc8000f8ec0ff */
[----:B------:R-:W-:-:S13]  /*4900*/  ISETP.NE.AND P0, PT, R0, UR4, PT ;  /* 0x0000000400007c0c */ /* 0x000fda000bf05270 */
[----:B------:R-:W-:Y:S05]  /*4910*/  @P0 BRA `(.L_x_86) ;  /* 0x00000000003c0947 */ /* 0x000fea0003800000 */
[----:B------:R-:W1:Y:S01]  /*4920*/  S2R R2, SR_LANEID ;  /* 0x0000000000027919 */ /* 0x000e620000000000 */
[----:B------:R-:W-:-:S06]  /*4930*/  ULOP3.LUT UR5, URZ, UR5, URZ, 0x33, !UPT ;  /* 0x00000005ff057292 */ /* 0x000fcc000f8e33ff */
[----:B------:R-:W-:-:S04]  /*4940*/  IMAD.U32 R0, RZ, RZ, UR5 ;  /* 0x00000005ff007e24 */ /* 0x000fc8000f8e00ff */
[----:B------:R2:W4:Y:S02]  /*4950*/  REDUX UR7, R0 ;  /* 0x00000000000773c4 */ /* 0x0005240000000000 */
[----:B------:R1:W-:Y:S01]  /*4960*/  UTCATOMSWS.AND URZ, UR5 ;  /* 0x0000000500ff79e3 */ /* 0x0003e20008000000 */
[----:B--2---:R-:W-:Y:S01]  /*4970*/  LOP3.LUT R0, RZ, UR4, RZ, 0x33, !PT ;  /* 0x00000004ff007c12 */ /* 0x004fe2000f8e33ff */
[----:B------:R-:W-:Y:S02]  /*4980*/  VOTEU.ANY UR4, UPT, PT ;  /* 0x0000000000047886 */ /* 0x000fe400038e0100 */
[----:B------:R-:W-:Y:S02]  /*4990*/  UFLO.U32 UR4, UR4 ;  /* 0x00000004000472bd */ /* 0x000fe400080e0000 */
[----:B------:R-:W2:Y:S04]  /*49a0*/  REDUX UR6, R0 ;  /* 0x00000000000673c4 */ /* 0x000ea80000000000 */
[----:B-1----:R-:W-:-:S02]  /*49b0*/  ISETP.EQ.U32.AND P0, PT, R2, UR4, PT ;  /* 0x0000000402007c0c */ /* 0x002fc4000bf02070 */
[----:B----4-:R-:W-:-:S11]  /*49c0*/  MOV R2, UR7 ;  /* 0x0000000700027c02 */ /* 0x010fd60008000f00 */
[----:B------:R1:W-:Y:S01]  /*49d0*/  @P0 ATOMS.AND RZ, [UR8+0x14], R2 ;  /* 0x00001402ffff098c */ /* 0x0003e2000a800008 */
[----:B--2---:R-:W-:-:S05]  /*49e0*/  IMAD.U32 R0, RZ, RZ, UR6 ;  /* 0x00000006ff007e24 */ /* 0x004fca000f8e00ff */
[----:B------:R1:W-:Y:S01]  /*49f0*/  @P0 ATOMS.AND RZ, [UR8+0x18], R0 ;  /* 0x00001800ffff098c */ /* 0x0003e2000a800008 */
[----:B------:R-:W-:Y:S05]  /*4a00*/  BRA `(.L_x_87) ;  /* 0x0000000000147947 */ /* 0x000fea0003800000 */
.L_x_86:
[----:B------:R-:W-:Y:S02]  /*4a10*/  MOV R2, 0x4a30 ;  /* 0x00004a3000027802 */ /* 0x000fe40000000f00 */
[----:B---3-5:R-:W-:Y:S05]  /*4a20*/  CALL.REL.NOINC `($__internal_0_$__cuda_sm10x_tcgen05_guardrail_trap_col_being_dealloced_not_returned_by_alloc) ;  /* 0x0000005400fc7944 */ /* 0x028fea0003c00000 */
[----:B------:R-:W-:Y:S05]  /*4a30*/  BRA `(.L_x_87) ;  /* 0x0000000000087947 */ /* 0x000fea0003800000 */
.L_x_85:
[----:B------:R-:W-:Y:S02]  /*4a40*/  MOV R2, 0x4a60 ;  /* 0x00004a6000027802 */ /* 0x000fe40000000f00 */
[----:B---3-5:R-:W-:Y:S05]  /*4a50*/  CALL.REL.NOINC `($__internal_2_$__cuda_sm10x_tcgen05_guardrail_trap_unallocated_columns_being_dealloced) ;  /* 0x0000005800087944 */ /* 0x028fea0003c00000 */
.L_x_87:
[----:B------:R-:W-:Y:S01]  /*4a60*/  NOP ;  /* 0x0000000000007918 */ /* 0x000fe20000000000 */
[----:B------:R-:W-:Y:S05]  /*4a70*/  EXIT ;  /* 0x000000000000794d */ /* 0x000fea0003800000 */
.L_x_69:
[----:B------:R-:W-:-:S09]  /*4a80*/  UISETP.NE.OR UP0, UPT, UR17, 0x3, !UP3 ;  /* 0x000000031100788c */ /* 0x000fd2000df05670 */
[----:B------:R-:W-:Y:S05]  /*4a90*/  BRA.U UP0, `(.L_x_88) ;  /* 0x00000011005c7547 */ /* 0x000fea000b800000 */
[----:B------:R-:W1:Y:S01]  /*4aa0*/  S2UR UR10, SR_CgaCtaId ;  /* 0x00000000000a79c3 */ /* 0x000e620000008800 */
[----:B------:R-:W2:Y:S01]  /*4ab0*/  LDCU UR31, c[0x0][0x370] ;  /* 0x00006e00ff1f77ac */ /* 0x000ea20008000800 */
[----:B------:R-:W-:Y:S02]  /*4ac0*/  HFMA2 R13, -RZ, RZ, 0, 0 ;  /* 0x00000000ff0d7431 */ /* 0x000fe400000001ff */
[----:B------:R-:W-:Y:S01]  /*4ad0*/  IMAD.MOV.U32 R15, RZ, RZ, 0x1 ;  /* 0x00000001ff0f7424 */ /* 0x000fe200078e00ff */
[----:B------:R-:W-:Y:S01]  /*4ae0*/  MOV R7, 0x1000 ;  /* 0x0000100000077802 */ /* 0x000fe20000000f00 */
[----:B------:R-:W2:Y:S01]  /*4af0*/  LDCU.128 UR44, c[0x0][0xb10] ;  /* 0x00016200ff2c77ac */ /* 0x000ea20008000c00 */
[----:B------:R-:W-:Y:S01]  /*4b00*/  IMAD.MOV.U32 R14, RZ, RZ, RZ ;  /* 0x000000ffff0e7224 */ /* 0x000fe200078e00ff */
[----:B------:R-:W3:Y:S01]  /*4b10*/  LDC.64 R16, c[0x0][0x348] ;  /* 0x0000d200ff107b82 */ /* 0x000ee20000000a00 */
[----:B------:R-:W4:Y:S01]  /*4b20*/  LDCU UR30, c[0x0][0x374] ;  /* 0x00006e80ff1e77ac */ /* 0x000f220008000800 */
[----:B------:R-:W1:Y:S06]  /*4b30*/  LDCU UR15, c[0x0][0xb0c] ;  /* 0x00016180ff0f77ac */ /* 0x000e6c0008000800 */
[----:B------:R-:W3:Y:S01]  /*4b40*/  LDC.64 R2, c[0x0][0x888] ;  /* 0x00022200ff027b82 */ /* 0x000ee20000000a00 */
[----:B------:R-:W3:Y:S01]  /*4b50*/  LDCU UR49, c[0x0][0xb20] ;  /* 0x00016400ff3177ac */ /* 0x000ee20008000800 */
[----:B------:R-:W3:Y:S06]  /*4b60*/  LDCU UR4, c[0x0][0xb30] ;  /* 0x00016600ff0477ac */ /* 0x000eec0008000800 */
[----:B------:R-:W3:Y:S01]  /*4b70*/  LDC.64 R4, c[0x0][0x890] ;  /* 0x00022400ff047b82 */ /* 0x000ee20000000a00 */
[----:B------:R-:W-:Y:S01]  /*4b80*/  UMOV UR21, 0x400 ;  /* 0x0000040000157882 */ /* 0x000fe20000000000 */
[----:B--2---:R-:W-:-:S02]  /*4b90*/  UIMAD.WIDE.U32 UR6, UR31, UR44, URZ ;  /* 0x0000002c1f0672a5 */ /* 0x004fc4000f8e00ff */
[----:B----4-:R-:W-:Y:S02]  /*4ba0*/  UIMAD.WIDE.U32 UR8, UR30, UR47, URZ ;  /* 0x0000002f1e0872a5 */ /* 0x010fe4000f8e00ff */
[----:B-1----:R-:W-:Y:S02]  /*4bb0*/  ULEA UR21, UR10, UR21, 0x18 ;  /* 0x000000150a157291 */ /* 0x002fe4000f8ec0ff */
[----:B------:R-:W-:Y:S02]  /*4bc0*/  UPLOP3.LUT UP3, UPT, UPT, UPT, UPT, 0x40, 0x4 ;  /* 0x000000000004789c */ /* 0x000fe40003f6e870 */
[----:B------:R-:W-:Y:S02]  /*4bd0*/  UIADD3 UR37, UPT, UPT, UR21, 0x128, URZ ;  /* 0x0000012815257890 */ /* 0x000fe4000fffe0ff */
[----:B------:R-:W-:Y:S02]  /*4be0*/  UIADD3 UR33, UPT, UPT, UR21, 0x110, URZ ;  /* 0x0000011015217890 */ /* 0x000fe4000fffe0ff */
[----:B------:R-:W-:-:S02]  /*4bf0*/  UIADD3 UR25, UPT, UPT, UR21, 0x118, URZ ;  /* 0x0000011815197890 */ /* 0x000fc4000fffe0ff */
[----:B------:R-:W-:Y:S01]  /*4c00*/  UIADD3 UR17, UPT, UPT, UR21, 0x120, URZ ;  /* 0x0000012015117890 */ /* 0x000fe2000fffe0ff */
[----:B------:R-:W-:Y:S01]  /*4c10*/  UMOV UR6, UR7 ;  /* 0x0000000700067c82 */ /* 0x000fe20008000000 */
[----:B------:R-:W-:Y:S01]  /*4c20*/  UMOV UR41, UR9 ;  /* 0x0000000900297c82 */ /* 0x000fe20008000000 */
[----:B------:R-:W-:Y:S02]  /*4c30*/  UISETP.GE.AND UP0, UPT, UR42, 0x1, UPT ;  /* 0x000000012a00788c */ /* 0x000fe4000bf06270 */
[----:B------:R-:W-:Y:S01]  /*4c40*/  UISETP.NE.AND UP4, UPT, UR42, 0x1, UPT ;  /* 0x000000012a00788c */ /* 0x000fe2000bf85270 */
[----:B------:R-:W1:Y:S01]  /*4c50*/  LDCU.64 UR22, c[0x0][0xb28] ;  /* 0x00016500ff1677ac */ /* 0x000e620008000a00 */
[----:B------:R-:W-:Y:S02]  /*4c60*/  UISETP.NE.AND UP6, UPT, UR15, 0x1, UPT ;  /* 0x000000010f00788c */ /* 0x000fe4000bfc5270 */
[----:B------:R-:W-:Y:S02]  /*4c70*/  UISETP.NE.AND UP5, UPT, UR46, 0x1, UPT ;  /* 0x000000012e00788c */ /* 0x000fe4000bfa5270 */
[----:B------:R-:W-:-:S02]  /*4c80*/  UPRMT UR37, UR10, 0x654, UR37 ;  /* 0x000006540a257896 */ /* 0x000fc40008000025 */
[----:B------:R-:W-:Y:S02]  /*4c90*/  USHF.R.U32.HI UR43, URZ, UR45, UR6 ;  /* 0x0000002dff2b7299 */ /* 0x000fe40008011606 */
[----:B------:R-:W-:Y:S02]  /*4ca0*/  UPRMT UR40, UR10, 0x654, UR33 ;  /* 0x000006540a287896 */ /* 0x000fe40008000021 */
[----:B------:R-:W-:Y:S02]  /*4cb0*/  UPRMT UR39, UR10, 0x654, UR25 ;  /* 0x000006540a277896 */ /* 0x000fe40008000019 */
[----:B------:R-:W-:Y:S02]  /*4cc0*/  UPRMT UR38, UR10, 0x654, UR17 ;  /* 0x000006540a267896 */ /* 0x000fe40008000011 */
[----:B---3--:R-:W-:Y:S02]  /*4cd0*/  USHF.R.U32.HI UR41, URZ, UR49, UR41 ;  /* 0x00000031ff297299 */ /* 0x008fe40008011629 */
[----:B------:R-:W-:-:S11]  /*4ce0*/  UISETP.NE.AND UP2, UPT, UR4, 0x1, UPT ;  /* 0x000000010400788c */ /* 0x000fd6000bf45270 */
.L_x_99:
[C---:B------:R-:W-:Y:S02]  /*4cf0*/  LEA R12, R14.reuse, UR21, 0x3 ;  /* 0x000000150e0c7c11 */ /* 0x040fe4000f8e18ff */
[----:B------:R-:W-:Y:S02]  /*4d00*/  SHF.L.U32 R0, R13, 0x1f, RZ ;  /* 0x0000001f0d007819 */ /* 0x000fe400000006ff */
[----:B------:R-:W-:Y:S02]  /*4d10*/  LEA R8, R14, UR21, 0x4 ;  /* 0x000000150e087c11 */ /* 0x000fe4000f8e20ff */
[----:B--2---:R-:W2:Y:S02]  /*4d20*/  SYNCS.PHASECHK.TRANS64.TRYWAIT P0, [R12+URZ+0x160], R0 ;  /* 0x000160000c0075a7 */ /* 0x004ea400080011ff */
[----:B--2---:R-:W-:Y:S05]  /*4d30*/  @!P0 BRA `(.L_x_89) ;  /* 0x0000004c00e88947 */ /* 0x004fea0003800000 */
.L_x_205:
[----:B------:R-:W3:Y:S01]  /*4d40*/  LDS.128 R8, [R8+0x1f0] ;  /* 0x0001f00008087984 */ /* 0x000ee20000000c00 */
[----:B------:R-:W-:Y:S01]  /*4d50*/  UISETP.GE.AND UP0, UPT, UR42, 0x1, UPT ;  /* 0x000000012a00788c */ /* 0x000fe2000bf06270 */
[----:B------:R-:W-:Y:S01]  /*4d60*/  @!PT LDS RZ, [RZ] ;  /* 0x00000000fffff984 */ /* 0x000fe20000000800 */
[----:B------:R-:W-:Y:S01]  /*4d70*/  @!PT LDS RZ, [RZ] ;  /* 0x00000000fffff984 */ /* 0x000fe20000000800 */
[----:B------:R-:W-:Y:S01]  /*4d80*/  @!PT LDS RZ, [RZ] ;  /* 0x00000000fffff984 */ /* 0x000fe20000000800 */
[----:B------:R-:W-:Y:S01]  /*4d90*/  @!PT LDS RZ, [RZ] ;  /* 0x00000000fffff984 */ /* 0x000fe20000000800 */
[----:B------:R4:W-:Y:S06]  /*4da0*/  MEMBAR.ALL.CTA ;  /* 0x0000000000007992 */ /* 0x0009ec0000008000 */
[----:B----4-:R-:W4:Y:S01]  /*4db0*/  FENCE.VIEW.ASYNC.S ;  /* 0x00000000000073c6 */ /* 0x010f220000000000 */
[----:B---3--:R-:W-:Y:S11]  /*4dc0*/  LOP3.LUT P0, RZ, R10, 0x1, RZ, 0xc0, !PT ;  /* 0x000000010aff7812 */ /* 0x008ff6000780c0ff */
[----:B------:R-:W-:Y:S02]  /*4dd0*/  @!UPT UIADD3 URZ, UPT, UPT, URZ, URZ, URZ ;  /* 0x000000fffffff290 */ /* 0x000fe4000fffe0ff */
[----:B----4-:R-:W-:Y:S01]  /*4de0*/  VOTEU.ANY UP1, P0 ;  /* 0x0000000000ff7886 */ /* 0x010fe20000020100 */
[----:B------:R-:W-:Y:S11]  /*4df0*/  PLOP3.LUT P0, PT, PT, PT, UP1, 0x80, 0x8 ;  /* 0x000000000008781c */ /* 0x000ff60003f0f018 */
[----:B------:R-:W-:Y:S02]  /*4e00*/  @!UPT UIADD3 URZ, UPT, UPT, URZ, URZ, URZ ;  /* 0x000000fffffff290 */ /* 0x000fe4000fffe0ff */
[----:B--2---:R-:W-:Y:S02]  /*4e10*/  @P0 SHF.R.U32.HI R0, RZ, 0x10, R9 ;  /* 0x00000010ff000819 */ /* 0x004fe40000011609 */
[----:B------:R-:W-:Y:S02]  /*4e20*/  @P0 MOV R6, R8 ;  /* 0x0000000800060202 */ /* 0x000fe40000000f00 */
[----:B------:R-:W-:Y:S01]  /*4e30*/  @P0 R2UR UR4, R0 ;  /* 0x00000000000402ca */ /* 0x000fe200000e0000 */
[----:B------:R-:W-:Y:S01]  /*4e40*/  VIADD R0, R12, 0x170 ;  /* 0x000001700c007836 */ /* 0x000fe20000000000 */
[----:B------:R-:W-:Y:S02]  /*4e50*/  @P0 LOP3.LUT R8, R9, 0xffff, RZ, 0xc0, !PT ;  /* 0x0000ffff09080812 */ /* 0x000fe400078ec0ff */
[----:B------:R-:W-:Y:S02]  /*4e60*/  @P0 R2UR UR6, R6 ;  /* 0x00000000060602ca */ /* 0x000fe400000e0000 */
[----:B------:R-:W-:Y:S02]  /*4e70*/  PRMT R0, RZ, 0x654, R0 ;  /* 0x00000654ff007816 */ /* 0x000fe40000000000 */
[----:B------:R-:W-:Y:S02]  /*4e80*/  @P0 R2UR UR5, R8 ;  /* 0x00000000080502ca */ /* 0x000fe400000e0000 */
[----:B------:R2:W-:Y:S03]  /*4e90*/  SYNCS.ARRIVE.TRANS64.RED.A1T0 RZ, [R0+URZ], RZ ;  /* 0x000000ff00ff79a7 */ /* 0x0005e600081004ff */
[----:B------:R-:W-:Y:S04]  /*4ea0*/  @UP1 UMOV UR29, UR4 ;  /* 0x00000004001d1c82 */ /* 0x000fe80008000000 */
[----:B------:R-:W-:Y:S04]  /*4eb0*/  @UP1 UMOV UR14, UR6 ;  /* 0x00000006000e1c82 */ /* 0x000fe80008000000 */
[----:B------:R-:W-:Y:S01]  /*4ec0*/  @UP1 UMOV UR13, UR5 ;  /* 0x00000005000d1c82 */ /* 0x000fe20008000000 */
[----:B------:R-:W-:Y:S05]  /*4ed0*/  BRA.U !UP0, `(.L_x_90) ;  /* 0x0000000108a47547 */ /* 0x000fea000b800000 */
[----:B------:R-:W-:Y:S02]  /*4ee0*/  UIMAD.WIDE.U32 UR18, UR13, UR47, URZ ;  /* 0x0000002f0d1272a5 */ /* 0x000fe4000f8e00ff */
[----:B------:R-:W-:Y:S02]  /*4ef0*/  UIMAD.WIDE.U32 UR26, UR14, UR44, URZ ;  /* 0x0000002c0e1a72a5 */ /* 0x000fe4000f8e00ff */
[----:B------:R-:W-:Y:S02]  /*4f00*/  USEL UR4, UR30, UR41, !UP5 ;  /* 0x000000291e047287 */ /* 0x000fe4000e800000 */
[----:B------:R-:W-:Y:S02]  /*4f10*/  USEL UR7, UR31, UR43, !UP6 ;  /* 0x0000002b1f077287 */ /* 0x000fe4000f000000 */
[----:B-1----:R-:W-:Y:S02]  /*4f20*/  UIMAD.WIDE.U32 UR8, UR4, UR22, URZ ;  /* 0x00000016040872a5 */ /* 0x002fe4000f8e00ff */
[----:B------:R-:W-:Y:S01]  /*4f30*/  UIMAD.WIDE.U32 UR10, UR7, UR22, URZ ;  /* 0x00000016070a72a5 */ /* 0x000fe2000f8e00ff */
[----:B------:R-:W-:Y:S02]  /*4f40*/  UMOV UR5, UR19 ;  /* 0x0000001300057c82 */ /* 0x000fe40008000000 */
[----:B------:R-:W-:Y:S03]  /*4f50*/  USHF.R.U32.HI UR6, URZ, UR49, UR5 ;  /* 0x00000031ff067299 */ /* 0x000fe60008011605 */
[----:B------:R-:W-:Y:S01]  /*4f60*/  UMOV UR5, UR27 ;  /* 0x0000001b00057c82 */ /* 0x000fe20008000000 */
[----:B------:R-:W-:Y:S02]  /*4f70*/  USEL UR6, UR13, UR6, !UP5 ;  /* 0x000000060d067287 */ /* 0x000fe4000e800000 */
[----:B------:R-:W-:Y:S03]  /*4f80*/  USHF.R.U32.HI UR12, URZ, UR45, UR5 ;  /* 0x0000002dff0c7299 */ /* 0x000fe60008011605 */
[----:B------:R-:W-:Y:S02]  /*4f90*/  UMOV UR5, UR9 ;  /* 0x0000000900057c82 */ /* 0x000fe40008000000 */
[----:B------:R-:W-:Y:S03]  /*4fa0*/  @UP4 USHF.R.U32.HI UR4, URZ, UR23, UR5 ;  /* 0x00000017ff044299 */ /* 0x000fe60008011605 */
[----:B------:R-:W-:Y:S01]  /*4fb0*/  UMOV UR5, UR11 ;  /* 0x0000000b00057c82 */ /* 0x000fe20008000000 */
[----:B------:R-:W-:Y:S02]  /*4fc0*/  UIMAD UR4, UR42, UR4, URZ ;  /* 0x000000042a0472a4 */ /* 0x000fe4000f8e02ff */
[----:B------:R-:W-:Y:S02]  /*4fd0*/  @UP4 USHF.R.U32.HI UR7, URZ, UR23, UR5 ;  /* 0x00000017ff074299 */ /* 0x000fe40008011605 */
[----:B------:R-:W-:Y:S02]  /*4fe0*/  UIMAD.WIDE.U32 UR10, UR6, UR22, URZ ;  /* 0x00000016060a72a5 */ /* 0x000fe4000f8e00ff */
[----:B------:R-:W-:Y:S02]  /*4ff0*/  USEL UR5, UR14, UR12, !UP6 ;  /* 0x0000000c0e057287 */ /* 0x000fe4000f000000 */
[----:B------:R-:W-:Y:S02]  /*5000*/  UIMAD UR8, UR42, UR7, URZ ;  /* 0x000000072a0872a4 */ /* 0x000fe4000f8e02ff */
[----:B------:R-:W-:Y:S03]  /*5010*/  UISETP.GE.AND UP0, UPT, UR6, UR4, UPT ;  /* 0x000000040600728c */ /* 0x000fe6000bf06270 */
[----:B------:R-:W-:Y:S01]  /*5020*/  UMOV UR4, UR11 ;  /* 0x0000000b00047c82 */ /* 0x000fe20008000000 */
[----:B------:R-:W-:Y:S02]  /*5030*/  UISETP.GE.OR UP0, UPT, UR5, UR8, UP0 ;  /* 0x000000080500728c */ /* 0x000fe40008706670 */
[----:B------:R-:W-:Y:S02]  /*5040*/  USHF.R.U32.HI UR4, URZ, UR23, UR4 ;  /* 0x00000017ff047299 */ /* 0x000fe40008011604 */
[----:B------:R-:W-:Y:S02]  /*5050*/  UIMAD.WIDE.U32 UR8, UR5, UR22, URZ ;  /* 0x00000016050872a5 */ /* 0x000fe4000f8e00ff */
[----:B------:R-:W-:Y:S04]  /*5060*/  USEL UR10, UR6, UR4, !UP4 ;  /* 0x00000004060a7287 */ /* 0x000fe8000e000000 */
[----:B------:R-:W-:Y:S01]  /*5070*/  UIADD3 UR11, UPT, UPT, -UR10, URZ, URZ ;  /* 0x000000ff0a0b7290 */ /* 0x000fe2000fffe1ff */
[----:B------:R-:W-:Y:S02]  /*5080*/  @!UP0 UMOV UR4, UR9 ;  /* 0x0000000900048c82 */ /* 0x000fe40008000000 */
[----:B------:R-:W-:Y:S02]  /*5090*/  @!UP0 USHF.R.U32.HI UR4, URZ, UR23, UR4 ;  /* 0x00000017ff048299 */ /* 0x000fe40008011604 */
[----:B------:R-:W-:Y:S02]  /*50a0*/  UIMAD UR8, UR42, UR11, UR6 ;  /* 0x0000000b2a0872a4 */ /* 0x000fe4000f8e0206 */
[----:B------:R-:W-:Y:S04]  /*50b0*/  @!UP0 USEL UR4, UR5, UR4, !UP4 ;  /* 0x0000000405048287 */ /* 0x000fe8000e000000 */
[----:B------:R-:W-:Y:S02]  /*50c0*/  @!UP0 UIMAD UR8, UR7, UR8, UR4 ;  /* 0x00000008070882a4 */ /* 0x000fe4000f8e0204 */
[----:B------:R-:W-:Y:S02]  /*50d0*/  @!UP0 UIADD3 UR9, UPT, UPT, UR10, -UR4, URZ ;  /* 0x800000040a098290 */ /* 0x000fe4000fffe0ff */
[----:B------:R-:W-:Y:S02]  /*50e0*/  UIADD3 UR4, UPT, UPT, -UR5, URZ, URZ ;  /* 0x000000ff05047290 */ /* 0x000fe4000fffe1ff */
[----:B------:R-:W-:Y:S02]  /*50f0*/  UIADD3 UR7, UPT, UPT, -UR6, URZ, URZ ;  /* 0x000000ff06077290 */ /* 0x000fe4000fffe1ff */
[----:B------:R-:W-:Y:S02]  /*5100*/  @!UP0 UIMAD UR6, UR9, UR42, UR5 ;  /* 0x0000002a090682a4 */ /* 0x000fe4000f8e0205 */
[----:B------:R-:W-:Y:S02]  /*5110*/  UIMAD UR14, UR15, UR4, UR14 ;  /* 0x000000040f0e72a4 */ /* 0x000fe4000f8e020e */
[----:B------:R-:W-:Y:S01]  /*5120*/  UIMAD UR13, UR46, UR7, UR13 ;  /* 0x000000072e0d72a4 */ /* 0x000fe2000f8e020d */
[----:B------:R-:W-:Y:S02]  /*5130*/  @!UP0 UMOV UR5, UR8 ;  /* 0x0000000800058c82 */ /* 0x000fe40008000000 */
[----:B------:R-:W-:Y:S02]  /*5140*/  UIMAD UR14, UR5, UR15, UR14 ;  /* 0x0000000f050e72a4 */ /* 0x000fe4000f8e020e */
[----:B------:R-:W-:Y:S11]  /*5150*/  UIMAD UR13, UR6, UR46, UR13 ;  /* 0x0000002e060d72a4 */ /* 0x000ff6000f8e020d */
[----:B------:R-:W-:Y:S01]  /*5160*/  @!UPT UIADD3 URZ, UPT, UPT, URZ, URZ, URZ ;  /* 0x000000fffffff290 */ /* 0x000fe2000fffe0ff */
.L_x_90:
[----:B------:R-:W3:Y:S01]  /*5170*/  @!UP2 LDCU.128 UR8, c[0x0][0xb10] ;  /* 0x00016200ff08a7ac */ /* 0x000ee20008000c00 */
[C---:B------:R-:W-:Y:S02]  /*5180*/  ISETP.NE.U32.AND P1, PT, R4.reuse, RZ, PT ;  /* 0x000000ff0400720c */ /* 0x040fe40003f25070 */
[----:B------:R-:W-:Y:S02]  /*5190*/  ISETP.NE.U32.AND P0, PT, R4, RZ, PT ;  /* 0x000000ff0400720c */ /* 0x000fe40003f05070 */
[C---:B------:R-:W-:Y:S02]  /*51a0*/  ISETP.NE.AND.EX P1, PT, R5.reuse, RZ, PT, P1 ;  /* 0x000000ff0500720c */ /* 0x040fe40003f25310 */
[----:B------:R-:W-:Y:S01]  /*51b0*/  ISETP.NE.AND.EX P0, PT, R5, RZ, PT, P0 ;  /* 0x000000ff0500720c */ /* 0x000fe20003f05300 */
[----:B------:R-:W4:Y:S01]  /*51c0*/  @!UP2 LDCU UR5, c[0x0][0xb0c] ;  /* 0x00016180ff05a7ac */ /* 0x000f220008000800 */
[----:B------:R-:W-:Y:S01]  /*51d0*/  SHF.L.U32 R9, R15, 0x1f, RZ ;  /* 0x0000001f0f097819 */ /* 0x000fe200000006ff */
[----:B------:R-:W-:Y:S02]  /*51e0*/  USHF.L.U32 UR35, UR16, 0x6, URZ ;  /* 0x0000000610237899 */ /* 0x000fe400080006ff */
[----:B------:R-:W-:Y:S02]  /*51f0*/  USHF.L.U32 UR34, UR20, 0x7, URZ ;  /* 0x0000000714227899 */ /* 0x000fe400080006ff */
[----:B---3--:R-:W-:Y:S07]  /*5200*/  UIMAD.WIDE.U32 UR6, UR14, UR8, URZ ;  /* 0x000000080e0672a5 */ /* 0x008fee000f8e00ff */
[----:B------:R-:W-:Y:S01]  /*5210*/  @!UP2 UMOV UR4, UR7 ;  /* 0x000000070004ac82 */ /* 0x000fe20008000000 */
[----:B----4-:R-:W-:Y:S02]  /*5220*/  @!UP2 UISETP.NE.AND UP0, UPT, UR5, 0x1, UPT ;  /* 0x000000010500a88c */ /* 0x010fe4000bf05270 */
[----:B------:R-:W-:Y:S02]  /*5230*/  @!UP2 USHF.R.U32.HI UR4, URZ, UR9, UR4 ;  /* 0x00000009ff04a299 */ /* 0x000fe40008011604 */
[----:B------:R-:W-:Y:S02]  /*5240*/  UIMAD.WIDE.U32 UR6, UR13, UR11, URZ ;  /* 0x0000000b0d0672a5 */ /* 0x000fe4000f8e00ff */
[----:B------:R-:W-:Y:S02]  /*5250*/  @!UP2 USEL UR8, UR14, UR4, !UP0 ;  /* 0x000000040e08a287 */ /* 0x000fe4000c000000 */
[----:B------:R-:W-:Y:S03]  /*5260*/  @!UP2 UISETP.NE.AND UP0, UPT, UR10, 0x1, UPT ;  /* 0x000000010a00a88c */ /* 0x000fe6000bf05270 */
[----:B------:R-:W-:Y:S02]  /*5270*/  @!UP2 UMOV UR6, UR7 ;  /* 0x000000070006ac82 */ /* 0x000fe40008000000 */
[----:B------:R-:W3:Y:S02]  /*5280*/  @!UP2 LDCU UR4, c[0x0][0xb20] ;  /* 0x00016400ff04a7ac */ /* 0x000ee40008000800 */
[----:B---3--:R-:W-:Y:S04]  /*5290*/  @!UP2 USHF.R.U32.HI UR6, URZ, UR4, UR6 ;  /* 0x00000004ff06a299 */ /* 0x008fe80008011606 */
[----:B------:R-:W-:Y:S04]  /*52a0*/  @!UP2 USEL UR6, UR13, UR6, !UP0 ;  /* 0x000000060d06a287 */ /* 0x000fe8000c000000 */
[----:B------:R-:W-:Y:S02]  /*52b0*/  @!UP2 UIADD3 UR4, UPT, UPT, -UR8, UR6, URZ ;  /* 0x000000060804a290 */ /* 0x000fe4000fffe1ff */
[----:B------:R-:W-:Y:S02]  /*52c0*/  @!UP2 UIADD3 UR6, UPT, UPT, UR8, -UR6, URZ ;  /* 0x800000060806a290 */ /* 0x000fe4000fffe0ff */
[----:B------:R-:W-:Y:S02]  /*52d0*/  @!UP2 UIMAD UR14, UR4, UR5, UR14 ;  /* 0x00000005040ea2a4 */ /* 0x000fe4000f8e020e */
[----:B------:R-:W-:Y:S01]  /*52e0*/  @!UP2 UIMAD UR13, UR6, UR10, UR13 ;  /* 0x0000000a060da2a4 */ /* 0x000fe2000f8e020d */
[----:B------:R-:W-:Y:S11]  /*52f0*/  BRA.U UP3, `(.L_x_91) ;  /* 0x0000000103107547 */ /* 0x000ff6000b800000 */
[----:B------:R-:W-:Y:S04]  /*5300*/  MOV R6, UR48 ;  /* 0x0000003000067c02 */ /* 0x000fe80008000f00 */
[----:B------:R-:W-:Y:S04]  /*5310*/  SHF.L.U32 R6, R6, 0x1f, RZ ;  /* 0x0000001f06067819 */ /* 0x000fe800000006ff */
[----:B------:R-:W3:Y:S02]  /*5320*/  SYNCS.PHASECHK.TRANS64.TRYWAIT P2, [UR21+0x158], R6 ;  /* 0x00015806ff0075a7 */ /* 0x000ee40008041115 */
[----:B---3--:R-:W-:Y:S05]  /*5330*/  @!P2 BRA `(.L_x_92) ;  /* 0x00000048007ca947 */ /* 0x008fea0003800000 */
.L_x_91:
[----:B------:R-:W-:Y:S05]  /*5340*/  @!P1 BRA `(.L_x_93) ;  /* 0x0000000000309947 */ /* 0x000fea0003800000 */
[----:B------:R-:W-:Y:S01]  /*5350*/  ISETP.NE.U32.AND P1, PT, R2, RZ, PT ;  /* 0x000000ff0200720c */ /* 0x000fe20003f25070 */
[----:B------:R-:W3:Y:S01]  /*5360*/  LDCU.64 UR4, c[0x0][0x358] ;  /* 0x00006b00ff0477ac */ /* 0x000ee20008000a00 */
[----:B------:R-:W-:Y:S02]  /*5370*/  IMAD.MOV.U32 R49, RZ, RZ, 0x1 ;  /* 0x00000001ff317424 */ /* 0x000fe400078e00ff */
[----:B------:R-:W-:Y:S11]  /*5380*/  ISETP.NE.AND.EX P1, PT, R3, RZ, PT, P1 ;  /* 0x000000ff0300720c */ /* 0x000ff60003f25310 */
[----:B------:R-:W-:Y:S02]  /*5390*/  @!UPT UIADD3 URZ, UPT, UPT, URZ, URZ, URZ ;  /* 0x000000fffffff290 */ /* 0x000fe4000fffe0ff */
[----:B------:R-:W4:Y:S01]  /*53a0*/  @P1 LDC.64 R10, c[0x0][0x888] ;  /* 0x00022200ff0a1b82 */ /* 0x000f220000000a00 */
[----:B--2---:R-:W-:Y:S04]  /*53b0*/  @P1 IMAD R0, R4, UR36, RZ ;  /* 0x0000002404001c24 */ /* 0x004fe8000f8e02ff */
[----:B----4-:R-:W-:Y:S04]  /*53c0*/  @P1 IMAD.WIDE R10, R0, 0x4, R10 ;  /* 0x00000004000a1825 */ /* 0x010fe800078e020a */
[----:B------:R-:W-:Y:S01]  /*53d0*/  HFMA2 R0, -RZ, RZ, 0, 5.9604644775390625e-08 ;  /* 0x00000001ff007431 */ /* 0x000fe200000001ff */
[----:B---3-5:R3:W5:Y:S04]  /*53e0*/  @P1 LDG.E R27, desc[UR4][R10.64] ;  /* 0x000000040a1b1981 */ /* 0x028768000c1e1900 */
[----:B------:R-:W-:Y:S01]  /*53f0*/  @!P1 PRMT R49, R0, 0x7610, R49 ;  /* 0x0000761000319816 */ /* 0x000fe20000000031 */
[----:B---3--:R-:W4:Y:S06]  /*5400*/  @!P1 LDC R27, c[0x0][0x880] ;  /* 0x00022000ff1b9b82 */ /* 0x008f2c0000000800 */
.L_x_93:
[----:B----45:R-:W-:Y:S01]  /*5410*/  @!P0 FSETP.EQ.AND P1, PT, R27, RZ, PT ;  /* 0x000000ff1b00820b */ /* 0x030fe20003f22000 */
[----:B------:R-:W-:Y:S01]  /*5420*/  @!UPT UIADD3 URZ, UPT, UPT, URZ, URZ, URZ ;  /* 0x000000fffffff290 */ /* 0x000fe2000fffe0ff */
[----:B------:R-:W-:Y:S11]  /*5430*/  @!P0 BRA `(.L_x_94) ;  /* 0x0000000000188947 */ /* 0x000ff60003800000 */
[----:B------:R-:W-:Y:S02]  /*5440*/  LOP3.LUT P0, RZ, R49, 0xff, RZ, 0xc0, !PT ;  /* 0x000000ff31ff7812 */ /* 0x000fe4000780c0ff */
[----:B------:R-:W-:Y:S04]  /*5450*/  ISETP.NE.U32.AND P1, PT, R2, RZ, PT ;  /* 0x000000ff0200720c */ /* 0x000fe80003f25070 */
[----:B------:R-:W-:Y:S04]  /*5460*/  ISETP.NE.AND.EX P1, PT, R3, RZ, PT, P1 ;  /* 0x000000ff0300720c */ /* 0x000fe80003f25310 */
[----:B------:R-:W-:Y:S03]  /*5470*/  PLOP3.LUT P1, PT, P1, PT, PT, 0x8, 0x80 ;  /* 0x000000000080781c */ /* 0x000fe60000f2e170 */
[----:B------:R-:W-:Y:S11]  /*5480*/  @P0 FSETP.EQ.AND P1, PT, R27, RZ, PT ;  /* 0x000000ff1b00020b */ /* 0x000ff60003f22000 */
[----:B------:R-:W-:Y:S02]  /*5490*/  @!UPT UIADD3 URZ, UPT, UPT, URZ, URZ, URZ ;  /* 0x000000fffffff290 */ /* 0x000fe4000fffe0ff */
.L_x_94:
[----:B------:R-:W3:Y:S01]  /*54a0*/  SYNCS.PHASECHK.TRANS64.TRYWAIT P2, [UR21+0x130], R9 ;  /* 0x00013009ff0075a7 */ /* 0x000ee20008041115 */
[----:B------:R-:W-:Y:S04]  /*54b0*/  ELECT P0, URZ, PT ;  /* 0x0000000000ff782f */ /* 0x000fe80003800000 */
[----:B------:R-:W-:Y:S11]  /*54c0*/  PLOP3.LUT P1, PT, P1, P0, PT, 0xf2, 0x2f ;  /* 0x00000000002f781c */ /* 0x000ff60000f21e72 */
[----:B------:R-:W-:Y:S02]  /*54d0*/  @!UPT UIADD3 URZ, UPT, UPT, URZ, URZ, URZ ;  /* 0x000000fffffff290 */ /* 0x000fe4000fffe0ff */
[----:B------:R-:W-:Y:S05]  /*54e0*/  @!P1 IADD3 R8, P0, PT, R16, 0x580, RZ ;  /* 0x0000058010089810 */ /* 0x000fea0007f1e0ff */
[----:B--2---:R-:W-:Y:S01]  /*54f0*/  @!P1 IMAD.X R6, RZ, RZ, R17, P0 ;  /* 0x000000ffff069224 */ /* 0x004fe200000e0611 */
[----:B---3--:R-:W-:Y:S07]  /*5500*/  @!P2 BRA `(.L_x_95) ;  /* 0x000000480020a947 */ /* 0x008fee0003800000 */
.L_x_208:
[----:B------:R-:W-:Y:S01]  /*5510*/  @!P1 R2UR UR5, R8 ;  /* 0x00000000080592ca */ /* 0x000fe200000e0000 */
[----:B------:R-:W-:Y:S01]  /*5520*/  VOTEU.ALL UP0, P1 ;  /* 0x0000000000ff7886 */ /* 0x000fe20000800000 */
[----:B------:R-:W-:Y:S01]  /*5530*/  @!P1 R2UR UR4, R6 ;  /* 0x00000000060492ca */ /* 0x000fe200000e0000 */
[----:B--2---:R-:W-:Y:S01]  /*5540*/  @!P1 IMAD.MOV.U32 R0, RZ, RZ, 0x1000 ;  /* 0x00001000ff009424 */ /* 0x004fe200078e00ff */
[----:B------:R-:W-:Y:S01]  /*5550*/  UMOV UR6, 0x0 ;  /* 0x0000000000067882 */ /* 0x000fe20000000000 */
[----:B------:R-:W-:Y:S01]  /*5560*/  UMOV UR7, 0x10000000 ;  /* 0x1000000000077882 */ /* 0x000fe20000000000 */
[----:B------:R-:W-:Y:S01]  /*5570*/  @!UP0 UIADD3 UR32, UPT, UPT, UR21, 0x400, URZ ;  /* 0x0000040015208890 */ /* 0x000fe2000fffe0ff */
[----:B------:R-:W-:Y:S01]  /*5580*/  @!P1 IADD3 R8, P0, PT, R16, 0x580, RZ ;  /* 0x0000058010089810 */ /* 0x000fe20007f1e0ff */
[----:B------:R-:W-:Y:S04]  /*5590*/  VOTEU.ALL UP0, P1 ;  /* 0x0000000000ff7886 */ /* 0x000fe80000800000 */
[----:B------:R-:W-:Y:S02]  /*55a0*/  @!P1 IMAD.X R6, RZ, RZ, R17, P0 ;  /* 0x000000ffff069224 */ /* 0x000fe400000e0611 */
[----:B------:R-:W-:Y:S02]  /*55b0*/  IMAD.U32 R10, RZ, RZ, UR5 ;  /* 0x00000005ff0a7e24 */ /* 0x000fe4000f8e00ff */
[----:B------:R-:W-:Y:S03]  /*55c0*/  IMAD.U32 R11, RZ, RZ, UR4 ;  /* 0x00000004ff0b7e24 */ /* 0x000fe6000f8e00ff */
[----:B------:R-:W-:Y:S02]  /*55d0*/  @!P1 R2UR UR4, R10 ;  /* 0x000000000a0492ca */ /* 0x000fe400000e0000 */
[----:B------:R-:W-:Y:S11]  /*55e0*/  @!P1 R2UR UR5, R11 ;  /* 0x000000000b0592ca */ /* 0x000ff600000e0000 */
[----:B------:R-:W-:Y:S02]  /*55f0*/  @!UPT UIADD3 URZ, UPT, UPT, URZ, URZ, URZ ;  /* 0x000000fffffff290 */ /* 0x000fe4000fffe0ff */
[----:B------:R2:W-:Y:S01]  /*5600*/  @!UP0 UTMALDG.3D [UR32], [UR4], desc[UR6] ;  /* 0x00000620040085b4 */ /* 0x0005e20008011000 */
[----:B------:R2:W-:Y:S01]  /*5610*/  @!P1 SYNCS.ARRIVE.TRANS64.RED.A0TR RZ, [UR21+0x110], R0 ;  /* 0x00011000ffff99a7 */ /* 0x0005e20008300415 */
[----:B------:R-:W-:Y:S01]  /*5620*/  SYNCS.ARRIVE.TRANS64.RED.A1T0 RZ, [UR40], RZ ;  /* 0x000000ffffff79a7 */ /* 0x000fe20008100428 */
[----:B------:R-:W3:Y:S02]  /*5630*/  SYNCS.PHASECHK.TRANS64.TRYWAIT P2, [UR21+0x138], R9 ;  /* 0x00013809ff0075a7 */ /* 0x000ee40008041115 */
[----:B--23--:R-:W-:Y:S05]  /*5640*/  @!P2 BRA `(.L_x_96) ;  /* 0x0000004400e8a947 */ /* 0x00cfea0003800000 */
.L_x_210:
        /* <DEDUP_REMOVED lines=8> */
[----:B------:R-:W-:Y:S01]  /*56d0*/  @!UP0 UIADD3 UR24, UPT, UPT, UR21, 0x1400, URZ ;  /* 0x0000140015188890 */ /* 0x000fe2000fffe0ff */
[----:B------:R-:W-:Y:S01]  /*56e0*/  VOTEU.ALL UP0, P1 ;  /* 0x0000000000ff7886 */ /* 0x000fe20000800000 */
[----:B------:R-:W-:Y:S01]  /*56f0*/  UMOV UR27, UR35 ;  /* 0x00000023001b7c82 */ /* 0x000fe20008000000 */
[----:B------:R-:W-:Y:S02]  /*5700*/  UMOV UR28, UR36 ;  /* 0x00000024001c7c82 */ /* 0x000fe40008000000 */
[----:B------:R-:W-:Y:S02]  /*5710*/  IMAD.U32 R10, RZ, RZ, UR5 ;  /* 0x00000005ff0a7e24 */ /* 0x000fe4000f8e00ff */
[----:B------:R-:W-:Y:S02]  /*5720*/  IMAD.U32 R11, RZ, RZ, UR4 ;  /* 0x00000004ff0b7e24 */ /* 0x000fe4000f8e00ff */
[----:B------:R-:W-:Y:S01]  /*5730*/  @!P1 IMAD.X R6, RZ, RZ, R17, P0 ;  /* 0x000000ffff069224 */ /* 0x000fe200000e0611 */
        /* <DEDUP_REMOVED lines=8> */
.L_x_212:
[----:B------:R-:W-:Y:S01]  /*57c0*/  @!P1 R2UR UR5, R8 ;  /* 0x00000000080592ca */ /* 0x000fe200000e0000 */
[----:B------:R-:W-:Y:S01]  /*57d0*/  VOTEU.ALL UP0, P1 ;  /* 0x0000000000ff7886 */ /* 0x000fe20000800000 */
[----:B------:R-:W-:Y:S01]  /*57e0*/  @!P1 R2UR UR4, R6 ;  /* 0x00000000060492ca */ /* 0x000fe200000e0000 */
[----:B--2---:R-:W-:Y:S01]  /*57f0*/  @!P1 IMAD.MOV.U32 R0, RZ, RZ, 0x1000 ;  /* 0x00001000ff009424 */ /* 0x004fe200078e00ff */
[----:B------:R-:W-:Y:S01]  /*5800*/  UMOV UR6, 0x0 ;  /* 0x0000000000067882 */ /* 0x000fe20000000000 */
[----:B------:R-:W-:Y:S01]  /*5810*/  UMOV UR7, 0x10000000 ;  /* 0x1000000000077882 */ /* 0x000fe20000000000 */
[----:B------:R-:W-:Y:S01]  /*5820*/  @!UP0 UIADD3 UR18, UPT, UPT, UR34, 0x40, URZ ;  /* 0x0000004022128890 */ /* 0x000fe2000fffe0ff */
[----:B------:R-:W-:Y:S01]  /*5830*/  VIADD R14, R14, 0x1 ;  /* 0x000000010e0e7836 */ /* 0x000fe20000000000 */
[----:B------:R-:W-:Y:S01]  /*5840*/  @!UP0 UIADD3 UR16, UPT, UPT, UR21, 0x2400, URZ ;  /* 0x0000240015108890 */ /* 0x000fe2000fffe0ff */
[----:B------:R-:W-:Y:S01]  /*5850*/  VOTEU.ALL UP0, P1 ;  /* 0x0000000000ff7886 */ /* 0x000fe20000800000 */
[----:B------:R-:W-:Y:S01]  /*5860*/  UMOV UR19, UR35 ;  /* 0x0000002300137c82 */ /* 0x000fe20008000000 */
[----:B------:R-:W-:Y:S02]  /*5870*/  UMOV UR20, UR36 ;  /* 0x0000002400147c82 */ /* 0x000fe40008000000 */
        /* <DEDUP_REMOVED lines=10> */
.L_x_214:
[----:B------:R-:W-:Y:S01]  /*5920*/  @!P1 IADD3 R6, P0, PT, R16, 0x580, RZ ;  /* 0x0000058010069810 */ /* 0x000fe20007f1e0ff */
[----:B------:R-:W-:Y:S01]  /*5930*/  VOTEU.ALL UP0, P1 ;  /* 0x0000000000ff7886 */ /* 0x000fe20000800000 */
[----:B------:R-:W-:Y:S01]  /*5940*/  UMOV UR6, 0x0 ;  /* 0x0000000000067882 */ /* 0x000fe20000000000 */
[----:B------:R-:W-:Y:S01]  /*5950*/  UMOV UR7, 0x10000000 ;  /* 0x1000000000077882 */ /* 0x000fe20000000000 */
[----:B------:R-:W-:Y:S01]  /*5960*/  @!P1 R2UR UR5, R6 ;  /* 0x00000000060592ca */ /* 0x000fe200000e0000 */
[----:B--2---:R-:W-:Y:S01]  /*5970*/  @!P1 IMAD.X R0, RZ, RZ, R17, P0 ;  /* 0x000000ffff009224 */ /* 0x004fe200000e0611 */
[----:B------:R-:W-:Y:S01]  /*5980*/  @!UP0 UIADD3 UR10, UPT, UPT, UR34, 0x60, URZ ;  /* 0x00000060220a8890 */ /* 0x000fe2000fffe0ff */
[----:B------:R-:W-:Y:S01]  /*5990*/  R2UR UR18, R51 ;  /* 0x00000000331272ca */ /* 0x000fe200000e0000 */
[----:B------:R-:W-:Y:S01]  /*59a0*/  @!UP0 UIADD3 UR8, UPT, UPT, UR21, 0x3400, URZ ;  /* 0x0000340015088890 */ /* 0x000fe2000fffe0ff */
[----:B------:R-:W-:Y:S01]  /*59b0*/  R2UR UR16, R52 ;  /* 0x00000000341072ca */ /* 0x000fe200000e0000 */
[----:B------:R-:W-:Y:S01]  /*59c0*/  @!UP0 UIADD3 UR9, UPT, UPT, UR21, 0x128, URZ ;  /* 0x0000012815098890 */ /* 0x000fe2000fffe0ff */
[----:B------:R-:W-:Y:S01]  /*59d0*/  @!P1 R2UR UR4, R0 ;  /* 0x00000000000492ca */ /* 0x000fe200000e0000 */
[----:B------:R-:W-:Y:S01]  /*59e0*/  VOTEU.ALL UP0, P1 ;  /* 0x0000000000ff7886 */ /* 0x000fe20000800000 */
[----:B------:R-:W-:Y:S01]  /*59f0*/  UMOV UR11, UR35 ;  /* 0x00000023000b7c82 */ /* 0x000fe20008000000 */
[----:B------:R-:W-:Y:S01]  /*5a00*/  UMOV UR12, UR36 ;  /* 0x00000024000c7c82 */ /* 0x000fe20008000000 */
[C---:B------:R-:W-:Y:S01]  /*5a10*/  ISETP.NE.AND P0, PT, R14.reuse, 0x2, PT ;  /* 0x000000020e00780c */ /* 0x040fe20003f05270 */
[----:B------:R-:W-:Y:S01]  /*5a20*/  UPLOP3.LUT UP3, UPT, UPT, UPT, UPT, 0x80, 0x8 ;  /* 0x000000000008789c */ /* 0x000fe20003f6f070 */
[----:B------:R-:W-:Y:S01]  /*5a30*/  IMAD.U32 R8, RZ, RZ, UR5 ;  /* 0x00000005ff087e24 */ /* 0x000fe2000f8e00ff */
[----:B------:R-:W-:Y:S01]  /*5a40*/  LOP3.LUT R15, R15, 0x1, RZ, 0x3c, !PT ;  /* 0x000000010f0f7812 */ /* 0x000fe200078e3cff */
[----:B------:R-:W-:Y:S01]  /*5a50*/  UMOV UR36, UR29 ;  /* 0x0000001d00247c82 */ /* 0x000fe20008000000 */
[----:B------:R-:W-:Y:S01]  /*5a60*/  SEL R0, RZ, 0x1, P0 ;  /* 0x00000001ff007807 */ /* 0x000fe20000000000 */
[----:B------:R-:W-:Y:S01]  /*5a70*/  UIADD3 UR20, UPT, UPT, UR13, UR18, URZ ;  /* 0x000000120d147290 */ /* 0x000fe2000fffe0ff */
[----:B------:R-:W-:Y:S01]  /*5a80*/  SEL R14, R14, RZ, P0 ;  /* 0x000000ff0e0e7207 */ /* 0x000fe20000000000 */
[----:B------:R-:W-:Y:S01]  /*5a90*/  UIADD3 UR16, UPT, UPT, UR14, UR16, URZ ;  /* 0x000000100e107290 */ /* 0x000fe2000fffe0ff */
[----:B------:R-:W-:Y:S01]  /*5aa0*/  IMAD.U32 R9, RZ, RZ, UR4 ;  /* 0x00000004ff097e24 */ /* 0x000fe2000f8e00ff */
[----:B------:R-:W-:Y:S02]  /*5ab0*/  @!P1 R2UR UR4, R8 ;  /* 0x00000000080492ca */ /* 0x000fe400000e0000 */
[----:B------:R-:W-:Y:S02]  /*5ac0*/  LOP3.LUT R13, R13, R0, RZ, 0x3c, !PT ;  /* 0x000000000d0d7212 */ /* 0x000fe400078e3cff */
[----:B------:R-:W-:Y:S11]  /*5ad0*/  @!P1 R2UR UR5, R9 ;  /* 0x00000000090592ca */ /* 0x000ff600000e0000 */
[----:B------:R-:W-:Y:S02]  /*5ae0*/  @!UPT UIADD3 URZ, UPT, UPT, URZ, URZ, URZ ;  /* 0x000000fffffff290 */ /* 0x000fe4000fffe0ff */
[----:B------:R2:W-:Y:S01]  /*5af0*/  @!UP0 UTMALDG.3D [UR8], [UR4], desc[UR6] ;  /* 0x00000608040085b4 */ /* 0x0005e20008011000 */
[----:B------:R2:W-:Y:S01]  /*5b00*/  @!P1 SYNCS.ARRIVE.TRANS64.RED.A0TR RZ, [UR21+0x128], R7 ;  /* 0x00012807ffff99a7 */ /* 0x0005e20008300415 */
[----:B------:R-:W-:Y:S01]  /*5b10*/  SYNCS.ARRIVE.TRANS64.RED.A1T0 RZ, [UR37], RZ ;  /* 0x000000ffffff79a7 */ /* 0x000fe20008100425 */
[----:B------:R-:W-:Y:S05]  /*5b20*/  BRA.U UP1, `(.L_x_99) ;  /* 0xfffffff101707547 */ /* 0x000fea000b83ffff */
[----:B------:R-:W-:-:S04]  /*5b30*/  SHF.L.U32 R2, R15, 0x1f, RZ ;  /* 0x0000001f0f027819 */ /* 0x000fc800000006ff */
[----:B------:R-:W3:Y:S02]  /*5b40*/  SYNCS.PHASECHK.TRANS64.TRYWAIT P0, [UR21+0x130], R2 ;  /* 0x00013002ff0075a7 */ /* 0x000ee40008001115 */
[----:B---3--:R-:W-:Y:S05]  /*5b50*/  @!P0 BRA `(.L_x_100) ;  /* 0x0000004000ec8947 */ /* 0x008fea0003800000 */
.L_x_216:
[----:B------:R-:W4:Y:S02]  /*5b60*/  SYNCS.PHASECHK.TRANS64.TRYWAIT P0, [UR21+0x138], R2 ;  /* 0x00013802ff0075a7 */ /* 0x000f240008001115 */
[----:B----4-:R-:W-:Y:S05]  /*5b70*/  @!P0 BRA `(.L_x_101) ;  /* 0x0000004000fc8947 */ /* 0x010fea0003800000 */
.L_x_218:
[----:B------:R-:W4:Y:S02]  /*5b80*/  SYNCS.PHASECHK.TRANS64.TRYWAIT P0, [UR21+0x140], R2 ;  /* 0x00014002ff0075a7 */ /* 0x000f240008001115 */
[----:B----4-:R-:W-:Y:S05]  /*5b90*/  @!P0 BRA `(.L_x_102) ;  /* 0x00000044000c8947 */ /* 0x010fea0003800000 */
.L_x_220:
[----:B---3--:R-:W-:-:S07]  /*5ba0*/  MOV R0, UR21 ;  /* 0x0000001500007c02 */ /* 0x008fce0008000f00 */
.L_x_103:
[----:B---3--:R-:W-:-:S04]  /*5bb0*/  SHF.L.U32 R2, R15, 0x1f, RZ ;  /* 0x0000001f0f027819 */ /* 0x008fc800000006ff */
[----:B------:R3:W4:Y:S03]  /*5bc0*/  SYNCS.PHASECHK.TRANS64.TRYWAIT P0, [R0+URZ+0x148], R2 ;  /* 0x00014802000075a7 */ /* 0x00072600080011ff */
[----:B----4-:R-:W-:Y:S05]  /*5bd0*/  @!P0 NANOSLEEP.SYNCS 0x989680 ;  /* 0x009896800000895d */ /* 0x010fea0003900000 */
[----:B------:R-:W4:Y:S02]  /*5be0*/  @!P0 SYNCS.PHASECHK.TRANS64 P0, [R0+URZ+0x148], R2 ;  /* 0x00014802000085a7 */ /* 0x000f2400080010ff */
[----:B-12-4-:R-:W-:Y:S05]  /*5bf0*/  @P0 EXIT ;  /* 0x000000000000094d */ /* 0x016fea0003800000 */
[----:B------:R-:W-:Y:S05]  /*5c00*/  BRA `(.L_x_103) ;  /* 0xfffffffc00e87947 */ /* 0x000fea000383ffff */
.L_x_88:
[----:B------:R-:W-:-:S06]  /*5c10*/  UISETP.GE.AND UP0, UPT, UR17, 0x4, UPT ;  /* 0x000000041100788c */ /* 0x000fcc000bf06270 */
[----:B------:R-:W-:-:S13]  /*5c20*/  PLOP3.LUT P0, PT, PT, PT, UP0, 0x80, 0x8 ;  /* 0x000000000008781c */ /* 0x000fda0003f0f008 */
[----:B------:R-:W-:Y:S05]  /*5c30*/  @!P0 EXIT ;  /* 0x000000000000894d */ /* 0x000fea0003800000 */
[----:B------:R-:W1:Y:S08]  /*5c40*/  S2UR UR4, SR_CgaCtaId ;  /* 0x00000000000479c3 */ /* 0x000e700000008800 */
[----:B------:R-:W-:Y:S01]  /*5c50*/  BAR.SYNC.DEFER_BLOCKING 0x6, 0xa0 ;  /* 0x0182800000007b1d */ /* 0x000fe20000010000 */
[C---:B------:R-:W-:Y:S01]  /*5c60*/  IMAD.SHL.U32 R5, R60.reuse, 0x20, RZ ;  /* 0x000000203c057824 */ /* 0x040fe200078e00ff */
[C---:B------:R-:W-:Y:S01]  /*5c70*/  LOP3.LUT P0, RZ, R60.reuse, 0x4, RZ, 0xc0, !PT ;  /* 0x000000043cff7812 */ /* 0x040fe2000780c0ff */
[C---:B------:R-:W-:Y:S01]  /*5c80*/  IMAD.SHL.U32 R4, R60.reuse, 0x10, RZ ;  /* 0x000000103c047824 */ /* 0x040fe200078e00ff */
[----:B------:R-:W-:Y:S01]  /*5c90*/  CS2R R56, SRZ ;  /* 0x0000000000387805 */ /* 0x000fe2000001ff00 */
[----:B------:R-:W-:Y:S01]  /*5ca0*/  IMAD.SHL.U32 R48, R60, 0x4, RZ ;  /* 0x000000043c307824 */ /* 0x000fe200078e00ff */
[----:B------:R-:W-:-:S02]  /*5cb0*/  UMOV UR44, 0x400 ;  /* 0x00000400002c7882 */ /* 0x000fc40000000000 */
[----:B------:R-:W2:Y:S01]  /*5cc0*/  LDC.64 R44, c[0x0][0x888] ;  /* 0x00022200ff2c7b82 */ /* 0x000ea20000000a00 */
[----:B------:R-:W-:Y:S01]  /*5cd0*/  LOP3.LUT R6, R5, 0xc0, RZ, 0xc0, !PT ;  /* 0x000000c005067812 */ /* 0x000fe200078ec0ff */
[----:B------:R-:W-:Y:S01]  /*5ce0*/  IMAD.U32 R23, R60, 0x10000, RZ ;  /* 0x000100003c177824 */ /* 0x000fe200078e00ff */
[----:B------:R-:W-:Y:S01]  /*5cf0*/  LOP3.LUT R4, R4, 0x600, RZ, 0xc0, !PT ;  /* 0x0000060004047812 */ /* 0x000fe200078ec0ff */
[----:B------:R-:W-:Y:S01]  /*5d00*/  IMAD.MOV.U32 R59, RZ, RZ, 0x20 ;  /* 0x00000020ff3b7424 */ /* 0x000fe200078e00ff */
[----:B------:R-:W-:Y:S01]  /*5d10*/  LOP3.LUT R48, R6, 0x18, R48, 0xf8, !PT ;  /* 0x0000001806307812 */ /* 0x000fe200078ef830 */
[----:B------:R-:W-:Y:S01]  /*5d20*/  IMAD.MOV.U32 R58, RZ, RZ, 0x1 ;  /* 0x00000001ff3a7424 */ /* 0x000fe200078e00ff */
[----:B------:R-:W-:Y:S01]  /*5d30*/  SHF.R.U32.HI R6, RZ, 0x1, R60 ;  /* 0x00000001ff067819 */ /* 0x000fe2000001163c */
[----:B------:R-:W3:Y:S01]  /*5d40*/  LDC.64 R46, c[0x0][0x890] ;  /* 0x00022400ff2e7b82 */ /* 0x000ee20000000a00 */
[--C-:B------:R-:W-:Y:S01]  /*5d50*/  LOP3.LUT R4, R4, 0x20, R5.reuse, 0xf8, !PT ;  /* 0x0000002004047812 */ /* 0x100fe200078ef805 */
[----:B------:R-:W-:Y:S01]  /*5d60*/  IMAD.MOV.U32 R22, RZ, RZ, RZ ;  /* 0x000000ffff167224 */ /* 0x000fe200078e00ff */
[----:B------:R-:W-:Y:S01]  /*5d70*/  LOP3.LUT R23, R23, 0x600000, RZ, 0xc0, !PT ;  /* 0x0060000017177812 */ /* 0x000fe200078ec0ff */
[----:B------:R-:W-:Y:S01]  /*5d80*/  IMAD.MOV.U32 R55, RZ, RZ, RZ ;  /* 0x000000ffff377224 */ /* 0x000fe200078e00ff */
[----:B------:R-:W-:Y:S01]  /*5d90*/  LOP3.LUT R48, R48, 0x8, R6, 0x78, !PT ;  /* 0x0000000830307812 */ /* 0x000fe200078e7806 */
[----:B------:R-:W4:Y:S01]  /*5da0*/  LDCU UR59, c[0x0][0x370] ;  /* 0x00006e00ff3b77ac */ /* 0x000f220008000800 */
[----:B------:R-:W-:Y:S01]  /*5db0*/  LOP3.LUT R4, R4, 0x100, R5, 0xf8, !PT ;  /* 0x0000010004047812 */ /* 0x000fe200078ef805 */
[----:B------:R-:W2:Y:S01]  /*5dc0*/  LDC.64 R42, c[0x0][0x8b0] ;  /* 0x00022c00ff2a7b82 */ /* 0x000ea20000000a00 */
[----:B------:R-:W-:Y:S01]  /*5dd0*/  LOP3.LUT R60, R60, 0x60, RZ, 0xc0, !PT ;  /* 0x000000603c3c7812 */ /* 0x000fe200078ec0ff */
[----:B-1----:R-:W-:Y:S01]  /*5de0*/  ULEA UR44, UR4, UR44, 0x18 ;  /* 0x0000002c042c7291 */ /* 0x002fe2000f8ec0ff */
[----:B------:R-:W-:Y:S01]  /*5df0*/  LOP3.LUT R48, R4, R48, RZ, 0xfc, !PT ;  /* 0x0000003004307212 */ /* 0x000fe200078efcff */
[----:B------:R-:W1:Y:S01]  /*5e00*/  LDCU.64 UR62, c[0x0][0x348] ;  /* 0x00006900ff3e77ac */ /* 0x000e620008000a00 */
[----:B------:R-:W-:-:S03]  /*5e10*/  SEL R59, R59, 0xffffffe0, !P0 ;  /* 0xffffffe03b3b7807 */ /* 0x000fc60004000000 */
[----:B------:R-:W1:Y:S01]  /*5e20*/  LDC.64 R40, c[0x0][0x8a8] ;  /* 0x00022a00ff287b82 */ /* 0x000e620000000a00 */
[----:B------:R-:W-:Y:S02]  /*5e30*/  UIADD3 UR4, UPT, UPT, UR44, 0x400, URZ ;  /* 0x000004002c047890 */ /* 0x000fe4000fffe0ff */
[----:B------:R-:W4:Y:S01]  /*5e40*/  LDS R0, [UR44+0x210] ;  /* 0x0002102cff007984 */ /* 0x000f220008000800 */
[----:B------:R-:W1:Y:S03]  /*5e50*/  LDCU UR43, c[0x0][0xb0c] ;  /* 0x00016180ff2b77ac */ /* 0x000e660008000800 */
[----:B------:R-:W-:Y:S01]  /*5e60*/  IMAD.U32 R53, RZ, RZ, UR4 ;  /* 0x00000004ff357e24 */ /* 0x000fe2000f8e00ff */
[----:B------:R-:W1:Y:S01]  /*5e70*/  LDCU UR39, c[0x0][0xb30] ;  /* 0x00016600ff2777ac */ /* 0x000e620008000800 */
[----:B------:R-:W1:Y:S01]  /*5e80*/  LDCU.64 UR56, c[0x0][0x888] ;  /* 0x00011100ff3877ac */ /* 0x000e620008000a00 */
[----:B------:R-:W1:Y:S01]  /*5e90*/  LDCU.64 UR40, c[0x0][0xb28] ;  /* 0x00016500ff2877ac */ /* 0x000e620008000a00 */
[----:B------:R-:W1:Y:S01]  /*5ea0*/  LDCU.128 UR52, c[0x0][0xb10] ;  /* 0x00016200ff3477ac */ /* 0x000e620008000c00 */
[----:B------:R-:W1:Y:S01]  /*5eb0*/  LDCU UR58, c[0x0][0x374] ;  /* 0x00006e80ff3a77ac */ /* 0x000e620008000800 */
[----:B------:R-:W-:Y:S01]  /*5ec0*/  UMOV UR47, URZ ;  /* 0x000000ff002f7c82 */ /* 0x000fe20008000000 */
[----:B------:R-:W-:Y:S01]  /*5ed0*/  UMOV UR46, URZ ;  /* 0x000000ff002e7c82 */ /* 0x000fe20008000000 */
[----:B--234-:R-:W-:-:S07]  /*5ee0*/  IMAD.IADD R23, R0, 0x1, R23 ;  /* 0x0000000100177824 */ /* 0x01cfce00078e0217 */
.L_x_147:
[C---:B------:R-:W-:Y:S02]  /*5ef0*/  LEA R3, R55.reuse, UR44, 0x3 ;  /* 0x0000002c37037c11 */ /* 0x040fe4000f8e18ff */
[----:B------:R-:W-:Y:S02]  /*5f00*/  SHF.L.U32 R0, R56, 0x1f, RZ ;  /* 0x0000001f38007819 */ /* 0x000fe400000006ff */
[----:B-1----:R-:W-:Y:S02]  /*5f10*/  LEA R4, R55, UR44, 0x4 ;  /* 0x0000002c37047c11 */ /* 0x002fe4000f8e20ff */
[----:B--2---:R-:W2:Y:S02]  /*5f20*/  SYNCS.PHASECHK.TRANS64.TRYWAIT P0, [R3+URZ+0x160], R0 ;  /* 0x00016000030075a7 */ /* 0x004ea400080011ff */
[----:B--2---:R-:W-:Y:S05]  /*5f30*/  @!P0 BRA `(.L_x_104) ;  /* 0x00000040003c8947 */ /* 0x004fea0003800000 */
.L_x_221:
        /* <DEDUP_REMOVED lines=11> */
[----:B------:R-:W-:Y:S01]  /*5ff0*/  PLOP3.LUT P0, PT, PT, PT, UP1, 0x80, 0x8 ;  /* 0x000000000008781c */ /* 0x000fe20003f0f018 */
[----:B------:R-:W-:Y:S11]  /*6000*/  UP2UR UR61, UPR, URZ, 0x2 ;  /* 0x00000002ff3d7883 */ /* 0x000ff60008000000 */
[----:B------:R-:W-:Y:S01]  /*6010*/  @!UPT UIADD3 URZ, UPT, UPT, URZ, URZ, URZ ;  /* 0x000000fffffff290 */ /* 0x000fe2000fffe0ff */
        /* <DEDUP_REMOVED lines=13> */
[----:B------:R-:W3:Y:S01]  /*60f0*/  LDCU UR12, c[0x0][0xb20] ;  /* 0x00016400ff0c77ac */ /* 0x000ee20008000800 */
[----:B-1----:R-:W-:Y:S02]  /*6100*/  UIMAD.WIDE.U32 UR4, UR58, UR55, URZ ;  /* 0x000000373a0472a5 */ /* 0x002fe4000f8e00ff */
[----:B------:R-:W-:Y:S02]  /*6110*/  UIMAD.WIDE.U32 UR6, UR59, UR52, URZ ;  /* 0x000000343b0672a5 */ /* 0x000fe4000f8e00ff */
[----:B------:R-:W-:Y:S02]  /*6120*/  UISETP.NE.AND UP0, UPT, UR54, 0x1, UPT ;  /* 0x000000013600788c */ /* 0x000fe4000bf05270 */
[----:B------:R-:W-:Y:S02]  /*6130*/  UIMAD.WIDE.U32 UR8, UR37, UR55, URZ ;  /* 0x00000037250872a5 */ /* 0x000fe4000f8e00ff */
[----:B------:R-:W-:Y:S02]  /*6140*/  UIMAD.WIDE.U32 UR10, UR38, UR52, URZ ;  /* 0x00000034260a72a5 */ /* 0x000fe4000f8e00ff */
[----:B------:R-:W-:Y:S02]  /*6150*/  UISETP.NE.AND UP1, UPT, UR43, 0x1, UPT ;  /* 0x000000012b00788c */ /* 0x000fe4000bf25270 */
[----:B------:R-:W-:Y:S01]  /*6160*/  UISETP.NE.AND UP2, UPT, UR42, 0x1, UPT ;  /* 0x000000012a00788c */ /* 0x000fe2000bf45270 */
[----:B------:R-:W-:Y:S02]  /*6170*/  UMOV UR4, UR5 ;  /* 0x0000000500047c82 */ /* 0x000fe40008000000 */
[----:B---3--:R-:W-:Y:S03]  /*6180*/  USHF.R.U32.HI UR5, URZ, UR12, UR4 ;  /* 0x0000000cff057299 */ /* 0x008fe60008011604 */
[----:B------:R-:W-:Y:S02]  /*6190*/  UMOV UR4, UR7 ;  /* 0x0000000700047c82 */ /* 0x000fe40008000000 */
[----:B------:R-:W-:Y:S02]  /*61a0*/  USHF.R.U32.HI UR7, URZ, UR53, UR4 ;  /* 0x00000035ff077299 */ /* 0x000fe40008011604 */
[----:B------:R-:W-:Y:S02]  /*61b0*/  USEL UR4, UR58, UR5, !UP0 ;  /* 0x000000053a047287 */ /* 0x000fe4000c000000 */
[----:B------:R-:W-:Y:S01]  /*61c0*/  USEL UR7, UR59, UR7, !UP1 ;  /* 0x000000073b077287 */ /* 0x000fe2000c800000 */
[----:B------:R-:W-:Y:S01]  /*61d0*/  UMOV UR5, UR9 ;  /* 0x0000000900057c82 */ /* 0x000fe20008000000 */
[----:B------:R-:W-:Y:S02]  /*61e0*/  UIMAD.WIDE.U32 UR8, UR4, UR40, URZ ;  /* 0x00000028040872a5 */ /* 0x000fe4000f8e00ff */
[----:B------:R-:W-:Y:S03]  /*61f0*/  USHF.R.U32.HI UR6, URZ, UR12, UR5 ;  /* 0x0000000cff067299 */ /* 0x000fe60008011605 */
[----:B------:R-:W-:Y:S01]  /*6200*/  UMOV UR5, UR11 ;  /* 0x0000000b00057c82 */ /* 0x000fe20008000000 */
[----:B------:R-:W-:Y:S02]  /*6210*/  UIMAD.WIDE.U32 UR10, UR7, UR40, URZ ;  /* 0x00000028070a72a5 */ /* 0x000fe4000f8e00ff */
[----:B------:R-:W-:Y:S02]  /*6220*/  USHF.R.U32.HI UR12, URZ, UR53, UR5 ;  /* 0x00000035ff0c7299 */ /* 0x000fe40008011605 */
[----:B------:R-:W-:Y:S01]  /*6230*/  USEL UR6, UR37, UR6, !UP0 ;  /* 0x0000000625067287 */ /* 0x000fe2000c000000 */
[----:B------:R-:W-:Y:S02]  /*6240*/  UMOV UR5, UR9 ;  /* 0x0000000900057c82 */ /* 0x000fe40008000000 */
[----:B------:R-:W-:Y:S01]  /*6250*/  UMOV UR10, UR11 ;  /* 0x0000000b000a7c82 */ /* 0x000fe20008000000 */
[----:B------:R-:W-:Y:S02]  /*6260*/  @UP2 USHF.R.U32.HI UR4, URZ, UR41, UR5 ;  /* 0x00000029ff042299 */ /* 0x000fe40008011605 */
[----:B------:R-:W-:Y:S02]  /*6270*/  @UP2 USHF.R.U32.HI UR7, URZ, UR41, UR10 ;  /* 0x00000029ff072299 */ /* 0x000fe4000801160a */
[----:B------:R-:W-:Y:S02]  /*6280*/  UIMAD UR4, UR42, UR4, URZ ;  /* 0x000000042a0472a4 */ /* 0x000fe4000f8e02ff */
        /* <DEDUP_REMOVED lines=8> */
[----:B------:R-:W-:Y:S02]  /*6310*/  USEL UR11, UR6, UR4, !UP2 ;  /* 0x00000004060b7287 */ /* 0x000fe4000d000000 */
[----:B------:R-:W-:Y:S02]  /*6320*/  UIADD3 UR8, UPT, UPT, -UR5, URZ, URZ ;  /* 0x000000ff05087290 */ /* 0x000fe4000fffe1ff */
[----:B------:R-:W-:Y:S01]  /*6330*/  UIADD3 UR10, UPT, UPT, -UR11, URZ, URZ ;  /* 0x000000ff0b0a7290 */ /* 0x000fe2000fffe1ff */
[----:B------:R-:W-:Y:S01]  /*6340*/  @!UP0 UMOV UR4, UR9 ;  /* 0x0000000900048c82 */ /* 0x000fe20008000000 */
[----:B------:R-:W-:Y:S02]  /*6350*/  UIADD3 UR9, UPT, UPT, -UR6, URZ, URZ ;  /* 0x000000ff06097290 */ /* 0x000fe4000fffe1ff */
[----:B------:R-:W-:Y:S02]  /*6360*/  @!UP0 USHF.R.U32.HI UR4, URZ, UR41, UR4 ;  /* 0x00000029ff048299 */ /* 0x000fe40008011604 */
[----:B------:R-:W-:Y:S02]  /*6370*/  UIMAD UR10, UR42, UR10, UR6 ;  /* 0x0000000a2a0a72a4 */ /* 0x000fe4000f8e0206 */
[----:B------:R-:W-:Y:S04]  /*6380*/  @!UP0 USEL UR4, UR5, UR4, !UP2 ;  /* 0x0000000405048287 */ /* 0x000fe8000d000000 */
[----:B------:R-:W-:Y:S02]  /*6390*/  @!UP0 UIMAD UR10, UR7, UR10, UR4 ;  /* 0x0000000a070a82a4 */ /* 0x000fe4000f8e0204 */
[----:B------:R-:W-:Y:S02]  /*63a0*/  @!UP0 UIADD3 UR11, UPT, UPT, UR11, -UR4, URZ ;  /* 0x800000040b0b8290 */ /* 0x000fe4000fffe0ff */
[----:B------:R-:W-:Y:S02]  /*63b0*/  UIMAD UR7, UR43, UR8, UR38 ;  /* 0x000000082b0772a4 */ /* 0x000fe4000f8e0226 */
[----:B------:R-:W-:Y:S02]  /*63c0*/  @!UP0 UIMAD UR6, UR11, UR42, UR5 ;  /* 0x0000002a0b0682a4 */ /* 0x000fe4000f8e0205 */
[----:B------:R-:W-:Y:S01]  /*63d0*/  UIMAD UR4, UR54, UR9, UR37 ;  /* 0x00000009360472a4 */ /* 0x000fe2000f8e0225 */
[----:B------:R-:W-:Y:S02]  /*63e0*/  @!UP0 UMOV UR5, UR10 ;  /* 0x0000000a00058c82 */ /* 0x000fe40008000000 */
[----:B------:R-:W-:Y:S02]  /*63f0*/  UIMAD UR38, UR5, UR43, UR7 ;  /* 0x0000002b052672a4 */ /* 0x000fe4000f8e0207 */
[----:B------:R-:W-:Y:S11]  /*6400*/  UIMAD UR37, UR6, UR54, UR4 ;  /* 0x00000036062572a4 */ /* 0x000ff6000f8e0204 */
[----:B------:R-:W-:Y:S01]  /*6410*/  @!UPT UIADD3 URZ, UPT, UPT, URZ, URZ, URZ ;  /* 0x000000fffffff290 */ /* 0x000fe2000fffe0ff */
.L_x_105:
[----:B-1----:R-:W-:Y:S01]  /*6420*/  UISETP.NE.AND UP0, UPT, UR39, 0x1, UPT ;  /* 0x000000012700788c */ /* 0x002fe2000bf05270 */
[----:B------:R-:W-:Y:S01]  /*6430*/  LOP3.LUT P0, RZ, R53, 0x1b0, RZ, 0xc0, !PT ;  /* 0x000001b035ff7812 */ /* 0x000fe2000780c0ff */
[----:B------:R-:W-:Y:S01]  /*6440*/  USHF.L.U32 UR50, UR16, 0x6, URZ ;  /* 0x0000000610327899 */ /* 0x000fe200080006ff */
[----:B------:R-:W-:Y:S01]  /*6450*/  BSSY.RECONVERGENT B6, `(.L_x_106) ;  /* 0x0000034000067945 */ /* 0x000fe20003800200 */
[----:B------:R-:W-:Y:S01]  /*6460*/  USHF.L.U32 UR49, UR20, 0x7, URZ ;  /* 0x0000000714317899 */ /* 0x000fe200080006ff */
[----:B------:R-:W-:Y:S06]  /*6470*/  IADD3 R55, PT, PT, R55, 0x1, RZ ;  /* 0x0000000137377810 */ /* 0x000fec0007ffe0ff */
[----:B------:R-:W1:Y:S01]  /*6480*/  @!UP0 LDCU.128 UR12, c[0x0][0xb10] ;  /* 0x00016200ff0c87ac */ /* 0x000e620008000c00 */
[----:B------:R-:W3:Y:S01]  /*6490*/  @!UP0 LDCU UR5, c[0x0][0xb0c] ;  /* 0x00016180ff0587ac */ /* 0x000ee20008000800 */
[----:B------:R-:W4:Y:S01]  /*64a0*/  @!UP0 LDCU UR10, c[0x0][0xb20] ;  /* 0x00016400ff0a87ac */ /* 0x000f220008000800 */
[----:B-1----:R-:W-:Y:S02]  /*64b0*/  UIMAD.WIDE.U32 UR8, UR38, UR12, URZ ;  /* 0x0000000c260872a5 */ /* 0x002fe4000f8e00ff */
[----:B------:R-:W-:Y:S02]  /*64c0*/  UIMAD.WIDE.U32 UR6, UR37, UR15, URZ ;  /* 0x0000000f250672a5 */ /* 0x000fe4000f8e00ff */
[----:B------:R-:W-:Y:S03]  /*64d0*/  @!UP0 UISETP.NE.AND UP1, UPT, UR14, 0x1, UPT ;  /* 0x000000010e00888c */ /* 0x000fe6000bf25270 */
[----:B------:R-:W-:Y:S01]  /*64e0*/  @!UP0 UMOV UR4, UR9 ;  /* 0x0000000900048c82 */ /* 0x000fe20008000000 */
[----:B---3--:R-:W-:Y:S02]  /*64f0*/  @!UP0 UISETP.NE.AND UP2, UPT, UR5, 0x1, UPT ;  /* 0x000000010500888c */ /* 0x008fe4000bf45270 */
[----:B------:R-:W-:Y:S01]  /*6500*/  @!UP0 USHF.R.U32.HI UR4, URZ, UR13, UR4 ;  /* 0x0000000dff048299 */ /* 0x000fe20008011604 */
[----:B------:R-:W-:Y:S02]  /*6510*/  @!UP0 UMOV UR6, UR7 ;  /* 0x0000000700068c82 */ /* 0x000fe40008000000 */
[----:B----4-:R-:W-:Y:S02]  /*6520*/  @!UP0 USHF.R.U32.HI UR6, URZ, UR10, UR6 ;  /* 0x0000000aff068299 */ /* 0x010fe40008011606 */
[----:B------:R-:W-:Y:S02]  /*6530*/  @!UP0 USEL UR7, UR38, UR4, !UP2 ;  /* 0x0000000426078287 */ /* 0x000fe4000d000000 */
[----:B------:R-:W-:Y:S04]  /*6540*/  @!UP0 USEL UR6, UR37, UR6, !UP1 ;  /* 0x0000000625068287 */ /* 0x000fe8000c800000 */
[----:B------:R-:W-:Y:S02]  /*6550*/  @!UP0 UIADD3 UR4, UPT, UPT, -UR7, UR6, URZ ;  /* 0x0000000607048290 */ /* 0x000fe4000fffe1ff */
[----:B------:R-:W-:Y:S02]  /*6560*/  @!UP0 UIADD3 UR6, UPT, UPT, UR7, -UR6, URZ ;  /* 0x8000000607068290 */ /* 0x000fe4000fffe0ff */
[----:B------:R-:W-:Y:S02]  /*6570*/  @!UP0 UIMAD UR38, UR4, UR5, UR38 ;  /* 0x00000005042682a4 */ /* 0x000fe4000f8e0226 */
[----:B------:R-:W-:Y:S01]  /*6580*/  @!UP0 UIMAD UR37, UR6, UR14, UR37 ;  /* 0x0000000e062582a4 */ /* 0x000fe2000f8e0225 */
[----:B------:R-:W-:Y:S11]  /*6590*/  @!P0 BRA `(.L_x_107) ;  /* 0x00000000007c8947 */ /* 0x000ff60003800000 */
[----:B------:R-:W1:Y:S01]  /*65a0*/  LDCU.64 UR8, c[0x4][0x80] ;  /* 0x01001000ff0877ac */ /* 0x000e620008000a00 */
[----:B------:R-:W-:Y:S01]  /*65b0*/  MOV R2, 0x0 ;  /* 0x0000000000027802 */ /* 0x000fe20000000f00 */
[----:B------:R-:W-:Y:S02]  /*65c0*/  HFMA2 R12, -RZ, RZ, 0, 5.9604644775390625e-08 ;  /* 0x00000001ff0c7431 */ /* 0x000fe400000001ff */
[----:B------:R-:W-:Y:S01]  /*65d0*/  IMAD.MOV.U32 R8, RZ, RZ, 0x70 ;  /* 0x00000070ff087424 */ /* 0x000fe200078e00ff */
[----:B------:R3:W4:Y:S01]  /*65e0*/  LDC.64 R14, c[0x4][R2] ;  /* 0x01000000020e7b82 */ /* 0x0007220000000a00 */
[----:B------:R-:W2:Y:S01]  /*65f0*/  LDCU.64 UR6, c[0x4][0x88] ;  /* 0x01001100ff0677ac */ /* 0x000ea20008000a00 */
[----:B------:R-:W-:Y:S01]  /*6600*/  IMAD.MOV.U32 R13, RZ, RZ, RZ ;  /* 0x000000ffff0d7224 */ /* 0x000fe200078e00ff */
[----:B------:R-:W2:Y:S01]  /*6610*/  LDCU.64 UR4, c[0x4][0x8] ;  /* 0x01000100ff0477ac */ /* 0x000ea20008000a00 */
[----:B-1----:R-:W-:Y:S01]  /*6620*/  MOV R5, UR9 ;  /* 0x0000000900057c02 */ /* 0x002fe20008000f00 */
[----:B------:R-:W-:Y:S01]  /*6630*/  IMAD.U32 R4, RZ, RZ, UR8 ;  /* 0x00000008ff047e24 */ /* 0x000fe2000f8e00ff */
[----:B--2---:R-:W-:Y:S01]  /*6640*/  MOV R7, UR7 ;  /* 0x0000000700077c02 */ /* 0x004fe20008000f00 */
[----:B------:R-:W-:Y:S01]  /*6650*/  IMAD.U32 R6, RZ, RZ, UR6 ;  /* 0x00000006ff067e24 */ /* 0x000fe2000f8e00ff */
[----:B------:R-:W-:Y:S01]  /*6660*/  MOV R11, UR5 ;  /* 0x00000005000b7c02 */ /* 0x000fe20008000f00 */
[----:B------:R-:W-:Y:S02]  /*6670*/  IMAD.U32 R10, RZ, RZ, UR4 ;  /* 0x00000004ff0a7e24 */ /* 0x000fe4000f8e00ff */
[----:B------:R-:W-:Y:S07]  /*6680*/  LEPC R20, `(.L_x_108) ;  /* 0x000000001014794e */ /* 0x000fee0000000000 */
[----:B---345:R-:W-:Y:S05]  /*6690*/  CALL.ABS.NOINC R14 ;  /* 0x000000000e007343 */ /* 0x038fea0003c00000 */
.L_x_108:
[----:B------:R-:W1:Y:S01]  /*66a0*/  LDCU.64 UR8, c[0x4][0x80] ;  /* 0x01001000ff0877ac */ /* 0x000e620008000a00 */
[----:B------:R-:W2:Y:S01]  /*66b0*/  LDC.64 R2, c[0x4][R2] ;  /* 0x0100000002027b82 */ /* 0x000ea20000000a00 */
[----:B------:R-:W-:Y:S02]  /*66c0*/  HFMA2 R12, -RZ, RZ, 0, 5.9604644775390625e-08 ;  /* 0x00000001ff0c7431 */ /* 0x000fe400000001ff */
[----:B------:R-:W-:Y:S02]  /*66d0*/  IMAD.MOV.U32 R8, RZ, RZ, 0x70 ;  /* 0x00000070ff087424 */ /* 0x000fe400078e00ff */
[----:B------:R-:W-:Y:S01]  /*66e0*/  IMAD.MOV.U32 R13, RZ, RZ, RZ ;  /* 0x000000ffff0d7224 */ /* 0x000fe200078e00ff */
[----:B------:R-:W3:Y:S01]  /*66f0*/  LDCU.64 UR6, c[0x4][0x88] ;  /* 0x01001100ff0677ac */ /* 0x000ee20008000a00 */
[----:B------:R-:W4:Y:S01]  /*6700*/  LDCU.64 UR4, c[0x4][0x8] ;  /* 0x01000100ff0477ac */ /* 0x000f220008000a00 */
[----:B-1----:R-:W-:Y:S02]  /*6710*/  MOV R4, UR8 ;  /* 0x0000000800047c02 */ /* 0x002fe40008000f00 */
[----:B------:R-:W-:Y:S02]  /*6720*/  MOV R5, UR9 ;  /* 0x0000000900057c02 */ /* 0x000fe40008000f00 */
[----:B---3--:R-:W-:Y:S01]  /*6730*/  MOV R7, UR7 ;  /* 0x0000000700077c02 */ /* 0x008fe20008000f00 */
[----:B------:R-:W-:Y:S01]  /*6740*/  IMAD.U32 R6, RZ, RZ, UR6 ;  /* 0x00000006ff067e24 */ /* 0x000fe2000f8e00ff */
[----:B----4-:R-:W-:Y:S01]  /*6750*/  MOV R11, UR5 ;  /* 0x00000005000b7c02 */ /* 0x010fe20008000f00 */
[----:B------:R-:W-:Y:S02]  /*6760*/  IMAD.U32 R10, RZ, RZ, UR4 ;  /* 0x00000004ff0a7e24 */ /* 0x000fe4000f8e00ff */
[----:B------:R-:W-:Y:S07]  /*6770*/  LEPC R20, `(.L_x_107) ;  /* 0x000000001014794e */ /* 0x000fee0000000000 */
[----:B--2---:R-:W-:Y:S05]  /*6780*/  CALL.ABS.NOINC R2 ;  /* 0x0000000002007343 */ /* 0x004fea0003c00000 */
.L_x_107:
[----:B------:R-:W-:Y:S05]  /*6790*/  BSYNC.RECONVERGENT B6 ;  /* 0x0000000000067941 */ /* 0x000fea0003800200 */
.L_x_106:
[----:B------:R-:W-:Y:S02]  /*67a0*/  ISETP.NE.U32.AND P0, PT, RZ, UR56, PT ;  /* 0x00000038ff007c0c */ /* 0x000fe4000bf05070 */
[C---:B------:R-:W-:Y:S02]  /*67b0*/  ISETP.NE.U32.AND P1, PT, R46.reuse, RZ, PT ;  /* 0x000000ff2e00720c */ /* 0x040fe40003f25070 */
[----:B------:R-:W-:Y:S02]  /*67c0*/  ISETP.NE.U32.AND P4, PT, R46, RZ, PT ;  /* 0x000000ff2e00720c */ /* 0x000fe40003f85070 */
[----:B------:R-:W-:Y:S02]  /*67d0*/  ISETP.NE.AND.EX P0, PT, RZ, UR57, PT, P0 ;  /* 0x00000039ff007c0c */ /* 0x000fe4000bf05300 */
[C---:B------:R-:W-:Y:S02]  /*67e0*/  ISETP.NE.AND.EX P1, PT, R47.reuse, RZ, PT, P1 ;  /* 0x000000ff2f00720c */ /* 0x040fe40003f25310 */
[----:B------:R-:W-:Y:S02]  /*67f0*/  ISETP.NE.AND.EX P4, PT, R47, RZ, P0, P4 ;  /* 0x000000ff2f00720c */ /* 0x000fe40000785340 */
[----:B------:R-:W-:Y:S02]  /*6800*/  ISETP.NE.U32.AND P5, PT, R42, RZ, PT ;  /* 0x000000ff2a00720c */ /* 0x000fe40003fa5070 */
[----:B------:R-:W-:Y:S02]  /*6810*/  ISETP.NE.U32.AND P3, PT, RZ, UR56, PT ;  /* 0x00000038ff007c0c */ /* 0x000fe4000bf65070 */
[----:B------:R-:W-:Y:S02]  /*6820*/  PLOP3.LUT P2, PT, PT, PT, PT, 0x8, 0x80 ;  /* 0x000000000080781c */ /* 0x000fe40003f4e170 */
[----:B------:R-:W-:Y:S02]  /*6830*/  ISETP.NE.AND.EX P5, PT, R43, RZ, PT, P5 ;  /* 0x000000ff2b00720c */ /* 0x000fe40003fa5350 */
[----:B------:R-:W-:Y:S03]  /*6840*/  ISETP.NE.AND.EX P3, PT, RZ, UR57, PT, P3 ;  /* 0x00000039ff007c0c */ /* 0x000fe6000bf65330 */
[----:B------:R-:W-:Y:S01]  /*6850*/  @!P4 PLOP3.LUT P2, PT, P1, PT, PT, 0x80, 0x8 ;  /* 0x000000000008c81c */ /* 0x000fe20000f4f070 */
[----:B------:R-:W-:Y:S01]  /*6860*/  @!UPT UIADD3 URZ, UPT, UPT, URZ, URZ, URZ ;  /* 0x000000fffffff290 */ /* 0x000fe2000fffe0ff */
[----:B------:R-:W-:Y:S11]  /*6870*/  @!P1 BRA `(.L_x_109) ;  /* 0x0000000000309947 */ /* 0x000ff60003800000 */
[----:B------:R-:W-:Y:S01]  /*6880*/  ISETP.NE.U32.AND P0, PT, R44, RZ, PT ;  /* 0x000000ff2c00720c */ /* 0x000fe20003f05070 */
[----:B------:R-:W1:Y:S01]  /*6890*/  LDCU.64 UR4, c[0x0][0x358] ;  /* 0x00006b00ff0477ac */ /* 0x000e620008000a00 */
[----:B------:R-:W-:Y:S02]  /*68a0*/  IMAD.MOV.U32 R49, RZ, RZ, 0x1 ;  /* 0x00000001ff317424 */ /* 0x000fe400078e00ff */
[----:B------:R-:W-:Y:S11]  /*68b0*/  ISETP.NE.AND.EX P0, PT, R45, RZ, PT, P0 ;  /* 0x000000ff2d00720c */ /* 0x000ff60003f05300 */
[----:B------:R-:W-:Y:S02]  /*68c0*/  @!UPT UIADD3 URZ, UPT, UPT, URZ, URZ, URZ ;  /* 0x000000fffffff290 */ /* 0x000fe4000fffe0ff */
[----:B------:R-:W3:Y:S01]  /*68d0*/  @P0 LDC.64 R2, c[0x0][0x888] ;  /* 0x00022200ff020b82 */ /* 0x000ee20000000a00 */
[----:B--2---:R-:W-:Y:S04]  /*68e0*/  @P0 IMAD R0, R46, UR36, RZ ;  /* 0x000000242e000c24 */ /* 0x004fe8000f8e02ff */
[----:B---3--:R-:W-:Y:S04]  /*68f0*/  @P0 IMAD.WIDE R2, R0, 0x4, R2 ;  /* 0x0000000400020825 */ /* 0x008fe800078e0202 */
[----:B------:R-:W-:Y:S01]  /*6900*/  HFMA2 R0, -RZ, RZ, 0, 5.9604644775390625e-08 ;  /* 0x00000001ff007431 */ /* 0x000fe200000001ff */
[----:B-1---5:R1:W5:Y:S04]  /*6910*/  @P0 LDG.E R27, desc[UR4][R2.64] ;  /* 0x00000004021b0981 */ /* 0x022368000c1e1900 */
[----:B------:R-:W-:Y:S01]  /*6920*/  @!P0 PRMT R49, R0, 0x7610, R49 ;  /* 0x0000761000318816 */ /* 0x000fe20000000031 */
[----:B-1----:R-:W3:Y:S06]  /*6930*/  @!P0 LDC R27, c[0x0][0x880] ;  /* 0x00022000ff1b8b82 */ /* 0x002eec0000000800 */
.L_x_109:
[----:B------:R-:W-:Y:S05]  /*6940*/  @!P5 BRA `(.L_x_110) ;  /* 0x000000000024d947 */ /* 0x000fea0003800000 */
[----:B------:R-:W-:Y:S01]  /*6950*/  ISETP.NE.U32.AND P0, PT, R40, RZ, PT ;  /* 0x000000ff2800720c */ /* 0x000fe20003f05070 */
[----:B------:R-:W1:Y:S03]  /*6960*/  LDCU.64 UR4, c[0x0][0x358] ;  /* 0x00006b00ff0477ac */ /* 0x000e660008000a00 */
[----:B------:R-:W-:Y:S11]  /*6970*/  ISETP.NE.AND.EX P0, PT, R41, RZ, PT, P0 ;  /* 0x000000ff2900720c */ /* 0x000ff60003f05300 */
[----:B------:R-:W-:Y:S02]  /*6980*/  @!UPT UIADD3 URZ, UPT, UPT, URZ, URZ, URZ ;  /* 0x000000fffffff290 */ /* 0x000fe4000fffe0ff */
[----:B------:R-:W4:Y:S01]  /*6990*/  @P0 LDC.64 R2, c[0x0][0x8a8] ;  /* 0x00022a00ff020b82 */ /* 0x000f220000000a00 */
[----:B--2---:R-:W-:Y:S04]  /*69a0*/  @P0 IMAD R0, R42, UR36, RZ ;  /* 0x000000242a000c24 */ /* 0x004fe8000f8e02ff */
[----:B----4-:R-:W-:Y:S05]  /*69b0*/  @P0 IMAD.WIDE R2, R0, 0x4, R2 ;  /* 0x0000000400020825 */ /* 0x010fea00078e0202 */
[----:B-1---5:R1:W5:Y:S02]  /*69c0*/  @P0 LDG.E R24, desc[UR4][R2.64] ;  /* 0x0000000402180981 */ /* 0x022364000c1e1900 */
[----:B-1----:R-:W4:Y:S02]  /*69d0*/  @!P0 LDC R24, c[0x0][0x8a0] ;  /* 0x00022800ff188b82 */ /* 0x002f240000000800 */
.L_x_110:
[----:B---3-5:R-:W-:Y:S01]  /*69e0*/  FSETP.NEU.AND P0, PT, R27, RZ, PT ;  /* 0x000000ff1b00720b */ /* 0x028fe20003f0d000 */
[----:B------:R-:W-:Y:S01]  /*69f0*/  IMAD.SHL.U32 R65, R48, 0x2, RZ ;  /* 0x0000000230417824 */ /* 0x000fe200078e00ff */
[----:B------:R-:W-:Y:S01]  /*6a00*/  SEL R4, RZ, 0xffffffff, P3 ;  /* 0xffffffffff047807 */ /* 0x000fe20001800000 */
[----:B------:R-:W-:Y:S01]  /*6a10*/  BSSY B1, `(.L_x_111) ;  /* 0x0000035000017945 */ /* 0x000fe20003800000 */
[----:B------:R-:W-:Y:S01]  /*6a20*/  @!P4 LOP3.LUT P3, RZ, R49, 0xff, RZ, 0xc0, !PT ;  /* 0x000000ff31ffc812 */ /* 0x000fe2000786c0ff */
[----:B------:R-:W-:Y:S01]  /*6a30*/  VIADD R63, R65, UR44 ;  /* 0x0000002c413f7c36 */ /* 0x000fe20008000000 */
[----:B--2---:R-:W-:Y:S01]  /*6a40*/  @!P4 SEL R0, RZ, 0xffffffff, P0 ;  /* 0xffffffffff00c807 */ /* 0x004fe20000000000 */
[----:B------:R-:W-:Y:S01]  /*6a50*/  IMAD.MOV.U32 R66, RZ, RZ, 0x1 ;  /* 0x00000001ff427424 */ /* 0x000fe200078e00ff */
[----:B------:R-:W-:Y:S01]  /*6a60*/  LOP3.LUT R58, R58, 0x1, RZ, 0x3c, !PT ;  /* 0x000000013a3a7812 */ /* 0x000fe200078e3cff */
[----:B------:R-:W-:Y:S01]  /*6a70*/  IMAD.MOV.U32 R64, RZ, RZ, RZ ;  /* 0x000000ffff407224 */ /* 0x000fe200078e00ff */
[----:B------:R-:W-:Y:S02]  /*6a80*/  @P2 SEL R0, R4, R0, !P3 ;  /* 0x0000000004002207 */ /* 0x000fe40005800000 */
[----:B------:R-:W-:Y:S02]  /*6a90*/  CS2R R38, SRZ ;  /* 0x0000000000267805 */ /* 0x000fe4000001ff00 */
[----:B------:R-:W-:Y:S02]  /*6aa0*/  LEA R26, R22, UR44, 0x3 ;  /* 0x0000002c161a7c11 */ /* 0x000fe4000f8e18ff */
[----:B------:R-:W-:Y:S02]  /*6ab0*/  CS2R R36, SRZ ;  /* 0x0000000000247805 */ /* 0x000fe4000001ff00 */
[----:B------:R-:W-:Y:S02]  /*6ac0*/  @!P4 LOP3.LUT R0, R0, 0x1, RZ, 0xc0, !PT ;  /* 0x000000010000c812 */ /* 0x000fe400078ec0ff */
[----:B------:R-:W-:Y:S02]  /*6ad0*/  CS2R R30, SRZ ;  /* 0x00000000001e7805 */ /* 0x000fe4000001ff00 */
[----:B------:R-:W-:Y:S02]  /*6ae0*/  SHF.L.U32 R2, R57, 0x1f, RZ ;  /* 0x0000001f39027819 */ /* 0x000fe400000006ff */
[----:B------:R-:W-:Y:S02]  /*6af0*/  CS2R R28, SRZ ;  /* 0x00000000001c7805 */ /* 0x000fe4000001ff00 */
[----:B------:R-:W-:Y:S01]  /*6b00*/  ISETP.NE.U32.OR P5, PT, R0, 0x1, P4 ;  /* 0x000000010000780c */ /* 0x000fe200027a5470 */
[----:B------:R-:W-:Y:S01]  /*6b10*/  IMAD.IADD R62, R59, 0x1, R63 ;  /* 0x000000013b3e7824 */ /* 0x000fe200078e023f */
[----:B------:R-:W-:Y:S02]  /*6b20*/  LEA.HI R25, R22, R22, RZ, 0x1 ;  /* 0x0000001616197211 */ /* 0x000fe400078f08ff */
[----:B------:R-:W-:Y:S02]  /*6b30*/  LOP3.LUT P4, R54, R49, 0xff, RZ, 0xc0, !PT ;  /* 0x000000ff31367812 */ /* 0x000fe4000788c0ff */
[----:B------:R-:W-:Y:S02]  /*6b40*/  SEL R3, RZ, 0xffffffff, P0 ;  /* 0xffffffffff037807 */ /* 0x000fe40000000000 */
[----:B------:R-:W-:Y:S02]  /*6b50*/  P2R R61, PR, RZ, 0x20 ;  /* 0x00000020ff3d7803 */ /* 0x000fe40000000000 */
[----:B------:R-:W-:Y:S03]  /*6b60*/  @P1 SEL R3, R4, R3, !P4 ;  /* 0x0000000304031207 */ /* 0x000fe60006000000 */
[----:B------:R-:W-:Y:S02]  /*6b70*/  @P5 SHF.L.U32 R0, R58, 0x1f, RZ ;  /* 0x0000001f3a005819 */ /* 0x000fe400000006ff */
[----:B------:R-:W-:Y:S02]  /*6b80*/  LOP3.LUT R3, R3, 0x1, RZ, 0xc0, !PT ;  /* 0x0000000103037812 */ /* 0x000fe400078ec0ff */
[----:B------:R1:W2:Y:S02]  /*6b90*/  @P5 SYNCS.PHASECHK.TRANS64.TRYWAIT P3, [UR44+0x110], R0 ;  /* 0x00011000ff0055a7 */ /* 0x0002a4000806112c */
[----:B------:R-:W-:Y:S04]  /*6ba0*/  ISETP.NE.U32.AND P0, PT, R3, 0x1, PT ;  /* 0x000000010300780c */ /* 0x000fe80003f05070 */
[----:B------:R-:W-:Y:S01]  /*6bb0*/  P2R R67, PR, RZ, 0x1 ;  /* 0x00000001ff437803 */ /* 0x000fe20000000000 */
[----:B------:R3:W3:Y:S01]  /*6bc0*/  SYNCS.PHASECHK.TRANS64.TRYWAIT P2, [R26+URZ+0x180], R2 ;  /* 0x000180021a0075a7 */ /* 0x0006e200080411ff */
[C---:B-1----:R-:W-:Y:S01]  /*6bd0*/  IMAD.SHL.U32 R0, R25.reuse, 0x40, RZ ;  /* 0x0000004019007824 */ /* 0x042fe200078e00ff */
[----:B------:R-:W-:Y:S04]  /*6be0*/  LOP3.LUT R25, R25, 0xffe, RZ, 0xc0, !PT ;  /* 0x00000ffe19197812 */ /* 0x000fe800078ec0ff */
[----:B------:R-:W-:Y:S01]  /*6bf0*/  LOP3.LUT R0, R0, 0xffffff80, RZ, 0xc0, !PT ;  /* 0xffffff8000007812 */ /* 0x000fe200078ec0ff */
[----:B------:R-:W-:Y:S04]  /*6c00*/  IMAD.IADD R25, R22, 0x1, -R25 ;  /* 0x0000000116197824 */ /* 0x000fe800078e0a19 */
[----:B------:R-:W-:Y:S04]  /*6c10*/  IMAD.IADD R0, R23, 0x1, R0 ;  /* 0x0000000117007824 */ /* 0x000fe800078e0200 */
[----:B------:R-:W-:Y:S01]  /*6c20*/  IMAD R25, R25, 0x100000, R0 ;  /* 0x0010000019197824 */ /* 0x000fe200078e0200 */
[----:B--2---:R-:W-:Y:S01]  /*6c30*/  @P5 SEL R66, RZ, 0x1, !P3 ;  /* 0x00000001ff425807 */ /* 0x004fe20005800000 */
[----:B------:R-:W-:Y:S06]  /*6c40*/  @!P5 BRA `(.L_x_112) ;  /* 0x000000000044d947 */ /* 0x000fec0003800000 */
[----:B------:R-:W-:Y:S01]  /*6c50*/  IMAD.MOV.U32 R38, RZ, RZ, RZ ;  /* 0x000000ffff267224 */ /* 0x000fe200078e00ff */
[----:B------:R-:W-:Y:S01]  /*6c60*/  ISETP.NE.AND P0, PT, R66, RZ, PT ;  /* 0x000000ff4200720c */ /* 0x000fe20003f05270 */
[----:B------:R-:W-:Y:S01]  /*6c70*/  BSSY B0, `(.L_x_113) ;  /* 0x0000008000007945 */ /* 0x000fe20003800000 */
[----:B------:R-:W-:Y:S02]  /*6c80*/  CS2R R30, SRZ ;  /* 0x00000000001e7805 */ /* 0x000fe4000001ff00 */
[----:B------:R-:W-:Y:S02]  /*6c90*/  CS2R R28, SRZ ;  /* 0x00000000001c7805 */ /* 0x000fe4000001ff00 */
[----:B------:R-:W-:Y:S07]  /*6ca0*/  CS2R R36, SRZ ;  /* 0x0000000000247805 */ /* 0x000fee000001ff00 */
[----:B------:R-:W-:Y:S05]  /*6cb0*/  @P0 BRA `(.L_x_114) ;  /* 0x00000000000c0947 */ /* 0x000fea0003800000 */
[----:B------:R-:W-:Y:S04]  /*6cc0*/  SHF.L.U32 R3, R58, 0x1f, RZ ;  /* 0x0000001f3a037819 */ /* 0x000fe800000006ff */
[----:B------:R-:W1:Y:S02]  /*6cd0*/  SYNCS.PHASECHK.TRANS64.TRYWAIT P0, [UR44+0x110], R3 ;  /* 0x00011003ff0075a7 */ /* 0x000e64000800112c */
[----:B-1----:R-:W-:Y:S05]  /*6ce0*/  @!P0 BRA `(.L_x_115) ;  /* 0x0000003000e48947 */ /* 0x002fea0003800000 */
.L_x_114:
[----:B------:R-:W-:Y:S05]  /*6cf0*/  BSYNC B0 ;  /* 0x0000000000007941 */ /* 0x000fea0003800000 */
.L_x_113:
[----:B------:R-:W-:Y:S01]  /*6d00*/  ISETP.NE.AND P0, PT, R67, RZ, PT ;  /* 0x000000ff4300720c */ /* 0x000fe20003f05270 */
[----:B------:R-:W-:Y:S11]  /*6d10*/  HFMA2 R64, -RZ, RZ, 0, 5.9604644775390625e-08 ;  /* 0x00000001ff407431 */ /* 0x000ff600000001ff */
[----:B------:R-:W-:Y:S01]  /*6d20*/  @!UPT UIADD3 URZ, UPT, UPT, URZ, URZ, URZ ;  /* 0x000000fffffff290 */ /* 0x000fe2000fffe0ff */
[----:B------:R-:W-:Y:S05]  /*6d30*/  @P0 WARPSYNC.ALL ;  /* 0x0000000000000948 */ /* 0x000fea0003800000 */
[----:B------:R2:W1:Y:S04]  /*6d40*/  @P0 LDSM.16.M88.4 R28, [R65+UR44+0x400] ;  /* 0x0004002c411c083b */ /* 0x0004680008000200 */
[----:B------:R2:W1:Y:S02]  /*6d50*/  @P0 LDSM.16.M88.4 R36, [R62+0x400] ;  /* 0x000400003e24083b */ /* 0x0004640000000200 */
.L_x_112:
[----:B------:R-:W-:Y:S05]  /*6d60*/  BSYNC B1 ;  /* 0x0000000000017941 */ /* 0x000fea0003800000 */
.L_x_111:
[----:B-1----:R-:W-:Y:S04]  /*6d70*/  SHF.R.U32.HI R0, RZ, 0x15, R25 ;  /* 0x00000015ff007819 */ /* 0x002fe80000011619 */
[----:B------:R-:W-:Y:S01]  /*6d80*/  LOP3.LUT P0, RZ, R0, 0x3, R50, 0x48, !PT ;  /* 0x0000000300ff7812 */ /* 0x000fe20007804832 */
[----:B------:R-:W-:Y:S01]  /*6d90*/  @!UPT UIADD3 URZ, UPT, UPT, URZ, URZ, URZ ;  /* 0x000000fffffff290 */ /* 0x000fe2000fffe0ff */
[----:B---3--:R-:W-:Y:S11]  /*6da0*/  @P2 BRA `(.L_x_116) ;  /* 0x0000000000082947 */ /* 0x008ff60003800000 */
[----:B------:R-:W1:Y:S02]  /*6db0*/  SYNCS.PHASECHK.TRANS64.TRYWAIT P1, [R26+URZ+0x180], R2 ;  /* 0x000180021a0075a7 */ /* 0x000e6400080211ff */
[----:B-1----:R-:W-:Y:S05]  /*6dc0*/  @!P1 BRA `(.L_x_117) ;  /* 0x0000003000c49947 */ /* 0x002fea0003800000 */
.L_x_116:
[----:B------:R-:W-:Y:S05]  /*6dd0*/  @!P0 BRA `(.L_x_118) ;  /* 0x0000000000408947 */ /* 0x000fea0003800000 */
[----:B------:R-:W3:Y:S01]  /*6de0*/  LDCU.64 UR8, c[0x4][0x70] ;  /* 0x01000e00ff0877ac */ /* 0x000ee20008000a00 */
[----:B------:R-:W-:Y:S01]  /*6df0*/  MOV R3, 0x0 ;  /* 0x0000000000037802 */ /* 0x000fe20000000f00 */
[----:B------:R-:W-:Y:S02]  /*6e00*/  HFMA2 R12, -RZ, RZ, 0, 5.9604644775390625e-08 ;  /* 0x00000001ff0c7431 */ /* 0x000fe400000001ff */
[----:B------:R-:W-:Y:S02]  /*6e10*/  IMAD.MOV.U32 R8, RZ, RZ, 0x192 ;  /* 0x00000192ff087424 */ /* 0x000fe400078e00ff */
[----:B------:R-:W-:Y:S01]  /*6e20*/  IMAD.MOV.U32 R13, RZ, RZ, RZ ;  /* 0x000000ffff0d7224 */ /* 0x000fe200078e00ff */
[----:B------:R-:W5:Y:S01]  /*6e30*/  LDCU.64 UR6, c[0x4][0x78] ;  /* 0x01000f00ff0677ac */ /* 0x000f620008000a00 */
[----:B-1----:R-:W1:Y:S01]  /*6e40*/  LDC.64 R2, c[0x4][R3] ;  /* 0x0100000003027b82 */ /* 0x002e620000000a00 */
[----:B------:R-:W2:Y:S01]  /*6e50*/  LDCU.64 UR4, c[0x4][0x10] ;  /* 0x01000200ff0477ac */ /* 0x000ea20008000a00 */
[----:B---3--:R-:W-:Y:S01]  /*6e60*/  MOV R5, UR9 ;  /* 0x0000000900057c02 */ /* 0x008fe20008000f00 */
[----:B------:R-:W-:Y:S01]  /*6e70*/  IMAD.U32 R4, RZ, RZ, UR8 ;  /* 0x00000008ff047e24 */ /* 0x000fe2000f8e00ff */
[----:B-----5:R-:W-:Y:S01]  /*6e80*/  MOV R7, UR7 ;  /* 0x0000000700077c02 */ /* 0x020fe20008000f00 */
[----:B------:R-:W-:Y:S01]  /*6e90*/  IMAD.U32 R6, RZ, RZ, UR6 ;  /* 0x00000006ff067e24 */ /* 0x000fe2000f8e00ff */
[----:B--2---:R-:W-:Y:S01]  /*6ea0*/  MOV R11, UR5 ;  /* 0x00000005000b7c02 */ /* 0x004fe20008000f00 */
[----:B------:R-:W-:Y:S02]  /*6eb0*/  IMAD.U32 R10, RZ, RZ, UR4 ;  /* 0x00000004ff0a7e24 */ /* 0x000fe4000f8e00ff */
[----:B------:R-:W-:Y:S07]  /*6ec0*/  LEPC R20, `(.L_x_118) ;  /* 0x000000001014794e */ /* 0x000fee0000000000 */
[----:B-1--4-:R-:W-:Y:S05]  /*6ed0*/  CALL.ABS.NOINC R2 ;  /* 0x0000000002007343 */ /* 0x012fea0003c00000 */
.L_x_118:
[----:B------:R-:W-:Y:S01]  /*6ee0*/  SHF.L.U32 R3, R28, 0x10, RZ ;  /* 0x000000101c037819 */ /* 0x000fe200000006ff */
[----:B------:R-:W-:Y:S05]  /*6ef0*/  WARPSYNC.ALL ;  /* 0x0000000000007948 */ /* 0x000fea0003800000 */
[----:B------:R-:W-:Y:S01]  /*6f00*/  R2UR UR4, R25 ;  /* 0x00000000190472ca */ /* 0x000fe200000e0000 */
[----:B------:R-:W-:Y:S01]  /*6f10*/  BSSY.RECONVERGENT B0, `(.L_x_119) ;  /* 0x000004e000007945 */ /* 0x000fe20003800200 */
[C---:B------:R-:W-:Y:S02]  /*6f20*/  SHF.L.U32 R20, R29.reuse, 0x10, RZ ;  /* 0x000000101d147819 */ /* 0x040fe400000006ff */
[----:B------:R-:W-:Y:S02]  /*6f30*/  LOP3.LUT R21, R29, 0xffff0000, RZ, 0xc0, !PT ;  /* 0xffff00001d157812 */ /* 0x000fe400078ec0ff */
[----:B------:R-:W-:Y:S07]  /*6f40*/  ISETP.NE.AND P0, PT, R60, RZ, PT ;  /* 0x000000ff3c00720c */ /* 0x000fee0003f05270 */
[----:B------:R-:W4:Y:S02]  /*6f50*/  LDTM.16dp256bit.x4 R4, tmem[UR4] ;  /* 0x00000004000479ee */ /* 0x000f240008120000 */
[----:B----4-:R-:W-:Y:S01]  /*6f60*/  FMUL R0, R24, R4 ;  /* 0x0000000418007220 */ /* 0x010fe20000400000 */
[----:B------:R-:W-:Y:S01]  /*6f70*/  LOP3.LUT R4, R28, 0xffff0000, RZ, 0xc0, !PT ;  /* 0xffff00001c047812 */ /* 0x000fe200078ec0ff */
[C---:B-1----:R-:W-:Y:S01]  /*6f80*/  FMUL R2, R24.reuse, R5 ;  /* 0x0000000518027220 */ /* 0x042fe20000400000 */
[C---:B------:R-:W-:Y:S01]  /*6f90*/  FMUL R7, R24.reuse, R7 ;  /* 0x0000000718077220 */ /* 0x040fe20000400000 */
[C---:B------:R-:W-:Y:S01]  /*6fa0*/  FFMA R0, R27.reuse, R3, R0 ;  /* 0x000000031b007223 */ /* 0x040fe20000000000 */
[C---:B------:R-:W-:Y:S01]  /*6fb0*/  FMUL R3, R24.reuse, R6 ;  /* 0x0000000618037220 */ /* 0x040fe20000400000 */
[C---:B------:R-:W-:Y:S01]  /*6fc0*/  FFMA R2, R27.reuse, R4, R2 ;  /* 0x000000041b027223 */ /* 0x040fe20000000002 */
[C---:B------:R-:W-:Y:S01]  /*6fd0*/  FMUL R4, R24.reuse, R8 ;  /* 0x0000000818047220 */ /* 0x040fe20000400000 */
[C---:B------:R-:W-:Y:S01]  /*6fe0*/  FMUL R8, R24.reuse, R12 ;  /* 0x0000000c18087220 */ /* 0x040fe20000400000 */
[----:B------:R-:W-:Y:S01]  /*6ff0*/  FMUL R12, R24, R16 ;  /* 0x00000010180c7220 */ /* 0x000fe20000400000 */
[----:B------:R-:W-:Y:S01]  /*7000*/  SHF.L.U32 R16, R30, 0x10, RZ ;  /* 0x000000101e107819 */ /* 0x000fe200000006ff */
[C---:B------:R-:W-:Y:S01]  /*7010*/  FFMA R3, R27.reuse, R20, R3 ;  /* 0x000000141b037223 */ /* 0x040fe20000000003 */
[----:B------:R-:W-:Y:S01]  /*7020*/  F2FP.BF16.F32.PACK_AB R32, R2, R0 ;  /* 0x000000000220723e */ /* 0x000fe200000010ff */
[C---:B------:R-:W-:Y:S01]  /*7030*/  FFMA R7, R27.reuse, R21, R7 ;  /* 0x000000151b077223 */ /* 0x040fe20000000007 */
[----:B------:R-:W-:Y:S01]  /*7040*/  LOP3.LUT R0, R30, 0xffff0000, RZ, 0xc0, !PT ;  /* 0xffff00001e007812 */ /* 0x000fe200078ec0ff */
[----:B------:R-:W-:Y:S01]  /*7050*/  FFMA R4, R27, R16, R4 ;  /* 0x000000101b047223 */ /* 0x000fe20000000004 */
[C---:B------:R-:W-:Y:S01]  /*7060*/  SHF.L.U32 R2, R31.reuse, 0x10, RZ ;  /* 0x000000101f027819 */ /* 0x040fe200000006ff */
[C---:B------:R-:W-:Y:S01]  /*7070*/  FMUL R5, R24.reuse, R9 ;  /* 0x0000000918057220 */ /* 0x040fe20000400000 */
[----:B------:R-:W-:Y:S01]  /*7080*/  LOP3.LUT R16, R31, 0xffff0000, RZ, 0xc0, !PT ;  /* 0xffff00001f107812 */ /* 0x000fe200078ec0ff */
[----:B------:R-:W-:Y:S01]  /*7090*/  FMUL R6, R24, R10 ;  /* 0x0000000a18067220 */ /* 0x000fe20000400000 */
[----:B------:R-:W-:Y:S01]  /*70a0*/  F2FP.BF16.F32.PACK_AB R33, R7, R3 ;  /* 0x000000030721723e */ /* 0x000fe200000010ff */
[C---:B------:R-:W-:Y:S01]  /*70b0*/  FFMA R5, R27.reuse, R0, R5 ;  /* 0x000000001b057223 */ /* 0x040fe20000000005 */
[C---:B------:R-:W-:Y:S01]  /*70c0*/  SHF.L.U32 R0, R36.reuse, 0x10, RZ ;  /* 0x0000001024007819 */ /* 0x040fe200000006ff */
[----:B------:R-:W-:Y:S01]  /*70d0*/  FFMA R6, R27, R2, R6 ;  /* 0x000000021b067223 */ /* 0x000fe20000000006 */
[----:B------:R-:W-:Y:S01]  /*70e0*/  LOP3.LUT R2, R36, 0xffff0000, RZ, 0xc0, !PT ;  /* 0xffff000024027812 */ /* 0x000fe200078ec0ff */
[C---:B------:R-:W-:Y:S01]  /*70f0*/  FMUL R11, R24.reuse, R11 ;  /* 0x0000000b180b7220 */ /* 0x040fe20000400000 */
[----:B------:R-:W-:Y:S01]  /*7100*/  SHF.L.U32 R3, R37, 0x10, RZ ;  /* 0x0000001025037819 */ /* 0x000fe200000006ff */
[C---:B------:R-:W-:Y:S01]  /*7110*/  FMUL R9, R24.reuse, R13 ;  /* 0x0000000d18097220 */ /* 0x040fe20000400000 */
[----:B------:R-:W-:Y:S01]  /*7120*/  F2FP.BF16.F32.PACK_AB R34, R5, R4 ;  /* 0x000000040522723e */ /* 0x000fe200000010ff */
[C---:B------:R-:W-:Y:S01]  /*7130*/  FMUL R10, R24.reuse, R14 ;  /* 0x0000000e180a7220 */ /* 0x040fe20000400000 */
[C---:B------:R-:W-:Y:S01]  /*7140*/  FFMA R11, R27.reuse, R16, R11 ;  /* 0x000000101b0b7223 */ /* 0x040fe2000000000b */
[C---:B------:R-:W-:Y:S01]  /*7150*/  FFMA R8, R27.reuse, R0, R8 ;  /* 0x000000001b087223 */ /* 0x040fe20000000008 */
[----:B------:R-:W-:Y:S01]  /*7160*/  FFMA R9, R27, R2, R9 ;  /* 0x000000021b097223 */ /* 0x000fe20000000009 */
[----:B------:R-:W-:Y:S01]  /*7170*/  LOP3.LUT R0, R37, 0xffff0000, RZ, 0xc0, !PT ;  /* 0xffff000025007812 */ /* 0x000fe200078ec0ff */
[----:B------:R-:W-:Y:S01]  /*7180*/  FFMA R10, R27, R3, R10 ;  /* 0x000000031b0a7223 */ /* 0x000fe2000000000a */
[----:B------:R-:W-:Y:S01]  /*7190*/  FMUL R15, R24, R15 ;  /* 0x0000000f180f7220 */ /* 0x000fe20000400000 */
[----:B------:R-:W-:Y:S01]  /*71a0*/  SHF.L.U32 R2, R38, 0x10, RZ ;  /* 0x0000001026027819 */ /* 0x000fe200000006ff */
[----:B------:R-:W-:Y:S01]  /*71b0*/  FMUL R13, R24, R17 ;  /* 0x00000011180d7220 */ /* 0x000fe20000400000 */
[----:B------:R-:W-:Y:S01]  /*71c0*/  LOP3.LUT R3, R38, 0xffff0000, RZ, 0xc0, !PT ;  /* 0xffff000026037812 */ /* 0x000fe200078ec0ff */
[C---:B------:R-:W-:Y:S01]  /*71d0*/  FMUL R14, R24.reuse, R18 ;  /* 0x00000012180e7220 */ /* 0x040fe20000400000 */
[----:B------:R-:W-:Y:S01]  /*71e0*/  SHF.L.U32 R4, R39, 0x10, RZ ;  /* 0x0000001027047819 */ /* 0x000fe200000006ff */
[----:B------:R-:W-:Y:S01]  /*71f0*/  FFMA R15, R27, R0, R15 ;  /* 0x000000001b0f7223 */ /* 0x000fe2000000000f */
[----:B------:R-:W-:Y:S01]  /*7200*/  LOP3.LUT R5, R39, 0xffff0000, RZ, 0xc0, !PT ;  /* 0xffff000027057812 */ /* 0x000fe200078ec0ff */
[----:B------:R-:W-:Y:S01]  /*7210*/  FMUL R19, R24, R19 ;  /* 0x0000001318137220 */ /* 0x000fe20000400000 */
[C---:B------:R-:W-:Y:S01]  /*7220*/  FFMA R12, R27.reuse, R2, R12 ;  /* 0x000000021b0c7223 */ /* 0x040fe2000000000c */
[C---:B------:R-:W-:Y:S01]  /*7230*/  FFMA R13, R27.reuse, R3, R13 ;  /* 0x000000031b0d7223 */ /* 0x040fe2000000000d */
[C---:B------:R-:W-:Y:S01]  /*7240*/  FFMA R14, R27.reuse, R4, R14 ;  /* 0x000000041b0e7223 */ /* 0x040fe2000000000e */
[----:B------:R-:W-:Y:S01]  /*7250*/  FFMA R19, R27, R5, R19 ;  /* 0x000000051b137223 */ /* 0x000fe20000000013 */
[----:B------:R-:W-:Y:S02]  /*7260*/  F2FP.BF16.F32.PACK_AB R35, R11, R6 ;  /* 0x000000060b23723e */ /* 0x000fe400000010ff */
[----:B------:R-:W-:Y:S02]  /*7270*/  F2FP.BF16.F32.PACK_AB R8, R9, R8 ;  /* 0x000000080908723e */ /* 0x000fe400000010ff */
[----:B------:R-:W-:Y:S01]  /*7280*/  F2FP.BF16.F32.PACK_AB R9, R15, R10 ;  /* 0x0000000a0f09723e */ /* 0x000fe200000010ff */
[----:B------:R1:W-:Y:S01]  /*7290*/  STSM.16.M88.4 [R63+0x400], R32 ;  /* 0x000400203f007844 */ /* 0x0003e20000000200 */
[----:B------:R-:W-:Y:S02]  /*72a0*/  F2FP.BF16.F32.PACK_AB R10, R13, R12 ;  /* 0x0000000c0d0a723e */ /* 0x000fe400000010ff */
[----:B------:R-:W-:Y:S05]  /*72b0*/  F2FP.BF16.F32.PACK_AB R11, R19, R14 ;  /* 0x0000000e130b723e */ /* 0x000fea00000010ff */
[----:B------:R1:W-:Y:S01]  /*72c0*/  STSM.16.M88.4 [R62+0x400], R8 ;  /* 0x000400083e007844 */ /* 0x0003e20000000200 */
[----:B------:R-:W-:Y:S01]  /*72d0*/  @!PT LDS RZ, [RZ] ;  /* 0x00000000fffff984 */ /* 0x000fe20000000800 */
[----:B------:R-:W-:Y:S01]  /*72e0*/  @!PT LDS RZ, [RZ] ;  /* 0x00000000fffff984 */ /* 0x000fe20000000800 */
[----:B------:R-:W-:Y:S01]  /*72f0*/  @!PT LDS RZ, [RZ] ;  /* 0x00000000fffff984 */ /* 0x000fe20000000800 */
[----:B------:R-:W-:Y:S01]  /*7300*/  @!PT LDS RZ, [RZ] ;  /* 0x00000000fffff984 */ /* 0x000fe20000000800 */
[----:B------:R3:W-:Y:S07]  /*7310*/  MEMBAR.ALL.CTA ;  /* 0x0000000000007992 */ /* 0x0007ee0000008000 */
[----:B---3--:R-:W3:Y:S02]  /*7320*/  FENCE.VIEW.ASYNC.S ;  /* 0x00000000000073c6 */ /* 0x008ee40000000000 */
[----:B---3--:R-:W-:Y:S06]  /*7330*/  BAR.SYNC.DEFER_BLOCKING 0x1, 0x80 ;  /* 0x0042000000007b1d */ /* 0x008fec0000010000 */
[----:B------:R-:W-:Y:S05]  /*7340*/  @P0 BRA `(.L_x_120) ;  /* 0x0000000000280947 */ /* 0x000fea0003800000 */
[----:B------:R-:W-:Y:S01]  /*7350*/  UIADD3 UR4, UPT, UPT, UR44, 0x400, URZ ;  /* 0x000004002c047890 */ /* 0x000fe2000fffe0ff */
[----:B------:R-:W-:Y:S05]  /*7360*/  UMOV UR51, UR36 ;  /* 0x0000002400337c82 */ /* 0x000fea0008000000 */
[----:B------:R-:W-:Y:S01]  /*7370*/  MOV R53, UR4 ;  /* 0x0000000400357c02 */ /* 0x000fe20008000f00 */
[----:B------:R-:W-:Y:S03]  /*7380*/  UIADD3 UR4, UP0, UPT, UR62, 0x680, URZ ;  /* 0x000006803e047890 */ /* 0x000fe6000ff1e0ff */
[----:B------:R-:W-:Y:S01]  /*7390*/  R2UR UR48, R53 ;  /* 0x00000000353072ca */ /* 0x000fe200000e0000 */
[----:B------:R-:W-:Y:S11]  /*73a0*/  UIADD3.X UR5, UPT, UPT, URZ, UR63, URZ, UP0, !UPT ;  /* 0x0000003fff057290 */ /* 0x000ff600087fe4ff */
[----:B------:R-:W-:Y:S01]  /*73b0*/  @!UPT UIADD3 URZ, UPT, UPT, URZ, URZ, URZ ;  /* 0x000000fffffff290 */ /* 0x000fe2000fffe0ff */
[----:B------:R3:W-:Y:S01]  /*73c0*/  UTMASTG.3D [UR48], [UR4] ;  /* 0x00000030040073b5 */ /* 0x0007e20008010000 */
[----:B------:R0:W-:Y:S01]  /*73d0*/  UTMACMDFLUSH ;  /* 0x00000000000079b7 */ /* 0x0001e20000000000 */
[----:B---3--:R-:W-:Y:S04]  /*73e0*/  DEPBAR.LE SB0, 0x1 ;  /* 0x000080400000791a */ /* 0x008fe80000000000 */
.L_x_120:
[----:B------:R-:W-:Y:S05]  /*73f0*/  BSYNC.RECONVERGENT B0 ;  /* 0x0000000000007941 */ /* 0x000fea0003800200 */
.L_x_119:
[----:B------:R-:W-:Y:S01]  /*7400*/  BAR.SYNC.DEFER_BLOCKING 0x1, 0x80 ;  /* 0x0042000000007b1d */ /* 0x000fe20000010000 */
[----:B------:R-:W-:Y:S01]  /*7410*/  ISETP.NE.AND P1, PT, R61, RZ, PT ;  /* 0x000000ff3d00720c */ /* 0x000fe20003f25270 */
[----:B------:R-:W-:Y:S01]  /*7420*/  UISETP.NE.AND UP0, UPT, UR47, URZ, UPT ;  /* 0x000000ff2f00728c */ /* 0x000fe2000bf05270 */
[----:B------:R-:W-:Y:S11]  /*7430*/  LEA R4, R64, UR44, 0x3 ;  /* 0x0000002c40047c11 */ /* 0x000ff6000f8e18ff */
[----:B------:R-:W-:Y:S01]  /*7440*/  @P1 SHF.L.U32 R3, R58, 0x1f, RZ ;  /* 0x0000001f3a031819 */ /* 0x000fe200000006ff */
[----:B------:R-:W-:Y:S06]  /*7450*/  BRA.U !UP0, `(.L_x_121) ;  /* 0x0000000108247547 */ /* 0x000fec000b800000 */
[----:B------:R-:W3:Y:S01]  /*7460*/  S2R R0, SR_CgaCtaId ;  /* 0x0000000000007919 */ /* 0x000ee20000008800 */
[----:B------:R-:W-:Y:S01]  /*7470*/  IMAD.U32 R2, RZ, RZ, UR46 ;  /* 0x0000002eff027e24 */ /* 0x000fe2000f8e00ff */
[----:B------:R-:W-:Y:S04]  /*7480*/  UIADD3 UR4, UPT, UPT, UR46, 0x1, URZ ;  /* 0x000000012e047890 */ /* 0x000fe8000fffe0ff */
[----:B------:R-:W-:Y:S01]  /*7490*/  @P1 LEA R2, R2, UR44, 0x3 ;  /* 0x0000002c02021c11 */ /* 0x000fe2000f8e18ff */
[----:B------:R-:W-:Y:S04]  /*74a0*/  UISETP.NE.AND UP0, UPT, UR4, 0x4, UPT ;  /* 0x000000040400788c */ /* 0x000fe8000bf05270 */
[----:B------:R-:W-:Y:S01]  /*74b0*/  @P1 VIADD R2, R2, 0x130 ;  /* 0x0000013002021836 */ /* 0x000fe20000000000 */
[----:B------:R-:W-:Y:S04]  /*74c0*/  USEL UR46, UR4, URZ, UP0 ;  /* 0x000000ff042e7287 */ /* 0x000fe80008000000 */
[----:B---3--:R-:W-:Y:S04]  /*74d0*/  @P1 PRMT R0, R0, 0x654, R2 ;  /* 0x0000065400001816 */ /* 0x008fe80000000002 */
[----:B------:R3:W-:Y:S04]  /*74e0*/  @P1 SYNCS.ARRIVE.TRANS64.RED.A1T0 RZ, [R0+URZ], RZ ;  /* 0x000000ff00ff19a7 */ /* 0x0007e800081004ff */
.L_x_121:
[----:B------:R-:W4:Y:S01]  /*74f0*/  @P1 SYNCS.PHASECHK.TRANS64.TRYWAIT P0, [R4+URZ+0x110], R3 ;  /* 0x00011003040015a7 */ /* 0x000f2200080011ff */
[----:B------:R-:W-:Y:S01]  /*7500*/  BSSY B1, `(.L_x_122) ;  /* 0x0000013000017945 */ /* 0x000fe20003800000 */
[----:B----4-:R-:W-:Y:S03]  /*7510*/  @P1 SEL R66, RZ, 0x1, !P0 ;  /* 0x00000001ff421807 */ /* 0x010fe60004000000 */
[----:B------:R-:W-:Y:S05]  /*7520*/  @!P1 BRA `(.L_x_123) ;  /* 0x0000000000409947 */ /* 0x000fea0003800000 */
[----:B------:R-:W-:Y:S01]  /*7530*/  ISETP.NE.AND P1, PT, R67, RZ, PT ;  /* 0x000000ff4300720c */ /* 0x000fe20003f25270 */
[----:B------:R-:W-:Y:S01]  /*7540*/  BSSY B0, `(.L_x_124) ;  /* 0x0000009000007945 */ /* 0x000fe20003800000 */
[----:B------:R-:W-:Y:S11]  /*7550*/  ISETP.NE.AND P0, PT, R66, RZ, PT ;  /* 0x000000ff4200720c */ /* 0x000ff60003f05270 */
[----:B------:R-:W-:Y:S05]  /*7560*/  @P1 IMAD R3, R64, 0x1000, R65 ;  /* 0x0000100040031824 */ /* 0x000fea00078e0241 */
[----:B------:R-:W-:Y:S05]  /*7570*/  @P1 IADD3 R2, PT, PT, R3, UR44, RZ ;  /* 0x0000002c03021c10 */ /* 0x000fea000fffe0ff */
[----:B------:R-:W-:Y:S01]  /*7580*/  @P1 IMAD.IADD R2, R59, 0x1, R2 ;  /* 0x000000013b021824 */ /* 0x000fe200078e0202 */
[----:B------:R-:W-:Y:S06]  /*7590*/  @P0 BRA `(.L_x_125) ;  /* 0x00000000000c0947 */ /* 0x000fec0003800000 */
[----:B---3--:R-:W-:Y:S04]  /*75a0*/  SHF.L.U32 R0, R58, 0x1f, RZ ;  /* 0x0000001f3a007819 */ /* 0x008fe800000006ff */
[----:B------:R-:W3:Y:S02]  /*75b0*/  SYNCS.PHASECHK.TRANS64.TRYWAIT P0, [R4+URZ+0x110], R0 ;  /* 0x00011000040075a7 */ /* 0x000ee400080011ff */
[----:B---3--:R-:W-:Y:S05]  /*75c0*/  @!P0 BRA `(.L_x_126) ;  /* 0x0000002800d88947 */ /* 0x008fea0003800000 */
.L_x_125:
[----:B------:R-:W-:Y:S05]  /*75d0*/  BSYNC B0 ;  /* 0x0000000000007941 */ /* 0x000fea0003800000 */
.L_x_124:
[----:B------:R-:W-:Y:S02]  /*75e0*/  ISETP.NE.AND P0, PT, R67, RZ, PT ;  /* 0x000000ff4300720c */ /* 0x000fe40003f05270 */
[----:B------:R-:W-:Y:S11]  /*75f0*/  IADD3 R64, PT, PT, R64, 0x1, RZ ;  /* 0x0000000140407810 */ /* 0x000ff60007ffe0ff */
[----:B------:R-:W-:Y:S05]  /*7600*/  @P0 WARPSYNC.ALL ;  /* 0x0000000000000948 */ /* 0x000fea0003800000 */
[----:B------:R4:W1:Y:S04]  /*7610*/  @P0 LDSM.16.M88.4 R28, [R3+UR44+0x400] ;  /* 0x0004002c031c083b */ /* 0x0008680008000200 */
[----:B------:R4:W1:Y:S02]  /*7620*/  @P0 LDSM.16.M88.4 R36, [R2+0x400] ;  /* 0x000400000224083b */ /* 0x0008640000000200 */
.L_x_123:
[----:B------:R-:W-:Y:S05]  /*7630*/  BSYNC B1 ;  /* 0x0000000000017941 */ /* 0x000fea0003800000 */
.L_x_122:
[----:B---3--:R-:W-:Y:S05]  /*7640*/  VIADD R0, R25, 0x20 ;  /* 0x0000002019007836 */ /* 0x008fea0000000000 */
[----:B------:R-:W-:Y:S04]  /*7650*/  SHF.R.U32.HI R0, RZ, 0x15, R0 ;  /* 0x00000015ff007819 */ /* 0x000fe80000011600 */
[----:B------:R-:W-:Y:S11]  /*7660*/  LOP3.LUT P0, RZ, R0, 0x3, R50, 0x48, !PT ;  /* 0x0000000300ff7812 */ /* 0x000ff60007804832 */
[----:B------:R-:W-:Y:S02]  /*7670*/  @!UPT UIADD3 URZ, UPT, UPT, URZ, URZ, URZ ;  /* 0x000000fffffff290 */ /* 0x000fe4000fffe0ff */
[----:B------:R-:W-:Y:S05]  /*7680*/  @!P0 BRA `(.L_x_127) ;  /* 0x0000000000408947 */ /* 0x000fea0003800000 */
[----:B------:R-:W3:Y:S01]  /*7690*/  LDCU.64 UR8, c[0x4][0x70] ;  /* 0x01000e00ff0877ac */ /* 0x000ee20008000a00 */
[----:B----4-:R-:W-:Y:S01]  /*76a0*/  MOV R3, 0x0 ;  /* 0x0000000000037802 */ /* 0x010fe20000000f00 */
[----:B------:R-:W-:Y:S02]  /*76b0*/  HFMA2 R12, -RZ, RZ, 0, 5.9604644775390625e-08 ;  /* 0x00000001ff0c7431 */ /* 0x000fe400000001ff */
[----:B-1----:R-:W-:Y:S02]  /*76c0*/  IMAD.MOV.U32 R8, RZ, RZ, 0x192 ;  /* 0x00000192ff087424 */ /* 0x002fe400078e00ff */
[----:B------:R-:W-:Y:S01]  /*76d0*/  IMAD.MOV.U32 R13, RZ, RZ, RZ ;  /* 0x000000ffff0d7224 */ /* 0x000fe200078e00ff */
[----:B------:R-:W1:Y:S01]  /*76e0*/  LDCU.64 UR6, c[0x4][0x78] ;  /* 0x01000f00ff0677ac */ /* 0x000e620008000a00 */
[----:B------:R-:W4:Y:S01]  /*76f0*/  LDC.64 R2, c[0x4][R3] ;  /* 0x0100000003027b82 */ /* 0x000f220000000a00 */
[----:B------:R-:W5:Y:S01]  /*7700*/  LDCU.64 UR4, c[0x4][0x10] ;  /* 0x01000200ff0477ac */ /* 0x000f620008000a00 */
[----:B---3--:R-:W-:Y:S01]  /*7710*/  MOV R5, UR9 ;  /* 0x0000000900057c02 */ /* 0x008fe20008000f00 */
[----:B------:R-:W-:Y:S01]  /*7720*/  IMAD.U32 R4, RZ, RZ, UR8 ;  /* 0x00000008ff047e24 */ /* 0x000fe2000f8e00ff */
[----:B-1----:R-:W-:Y:S01]  /*7730*/  MOV R7, UR7 ;  /* 0x0000000700077c02 */ /* 0x002fe20008000f00 */
[----:B------:R-:W-:Y:S01]  /*7740*/  IMAD.U32 R6, RZ, RZ, UR6 ;  /* 0x00000006ff067e24 */ /* 0x000fe2000f8e00ff */
[----:B-----5:R-:W-:Y:S01]  /*7750*/  MOV R11, UR5 ;  /* 0x00000005000b7c02 */ /* 0x020fe20008000f00 */
[----:B------:R-:W-:Y:S02]  /*7760*/  IMAD.U32 R10, RZ, RZ, UR4 ;  /* 0x00000004ff0a7e24 */ /* 0x000fe4000f8e00ff */
[----:B------:R-:W-:Y:S07]  /*7770*/  LEPC R20, `(.L_x_127) ;  /* 0x000000001014794e */ /* 0x000fee0000000000 */
[----:B--2-4-:R-:W-:Y:S05]  /*7780*/  CALL.ABS.NOINC R2 ;  /* 0x0000000002007343 */ /* 0x014fea0003c00000 */
.L_x_127:
[----:B-1--4-:R-:W-:Y:S01]  /*7790*/  SHF.L.U32 R3, R28, 0x10, RZ ;  /* 0x000000101c037819 */ /* 0x012fe200000006ff */
[----:B------:R-:W-:Y:S05]  /*77a0*/  WARPSYNC.ALL ;  /* 0x0000000000007948 */ /* 0x000fea0003800000 */
[----:B------:R-:W-:Y:S01]  /*77b0*/  R2UR UR4, R25 ;  /* 0x00000000190472ca */ /* 0x000fe200000e0000 */
[----:B------:R-:W1:Y:S01]  /*77c0*/  S2R R68, SR_CgaCtaId ;  /* 0x0000000000447919 */ /* 0x000e620000008800 */
[C---:B------:R-:W-:Y:S01]  /*77d0*/  SHF.L.U32 R20, R29.reuse, 0x10, RZ ;  /* 0x000000101d147819 */ /* 0x040fe200000006ff */
[----:B------:R-:W-:Y:S01]  /*77e0*/  BSSY.RECONVERGENT B0, `(.L_x_128) ;  /* 0x0000053000007945 */ /* 0x000fe20003800200 */
[----:B------:R-:W-:Y:S02]  /*77f0*/  LOP3.LUT R21, R29, 0xffff0000, RZ, 0xc0, !PT ;  /* 0xffff00001d157812 */ /* 0x000fe400078ec0ff */
[----:B------:R-:W-:Y:S02]  /*7800*/  ISETP.NE.AND P6, PT, R61, RZ, PT ;  /* 0x000000ff3d00720c */ /* 0x000fe40003fc5270 */
[----:B------:R-:W-:Y:S05]  /*7810*/  ISETP.NE.AND P0, PT, R60, RZ, PT ;  /* 0x000000ff3c00720c */ /* 0x000fea0003f05270 */
[----:B------:R-:W3:Y:S02]  /*7820*/  LDTM.16dp256bit.x4 R4, tmem[UR4+0x20] ;  /* 0x00002004000479ee */ /* 0x000ee40008120000 */
[----:B---3--:R-:W-:Y:S01]  /*7830*/  FMUL R0, R24, R4 ;  /* 0x0000000418007220 */ /* 0x008fe20000400000 */
[----:B------:R-:W-:Y:S01]  /*7840*/  LOP3.LUT R4, R28, 0xffff0000, RZ, 0xc0, !PT ;  /* 0xffff00001c047812 */ /* 0x000fe200078ec0ff */
[C---:B------:R-:W-:Y:S01]  /*7850*/  FMUL R2, R24.reuse, R5 ;  /* 0x0000000518027220 */ /* 0x040fe20000400000 */
[C---:B------:R-:W-:Y:S01]  /*7860*/  FMUL R7, R24.reuse, R7 ;  /* 0x0000000718077220 */ /* 0x040fe20000400000 */
[C---:B------:R-:W-:Y:S01]  /*7870*/  FFMA R0, R27.reuse, R3, R0 ;  /* 0x000000031b007223 */ /* 0x040fe20000000000 */
[C---:B------:R-:W-:Y:S01]  /*7880*/  FMUL R3, R24.reuse, R6 ;  /* 0x0000000618037220 */ /* 0x040fe20000400000 */
[C---:B------:R-:W-:Y:S01]  /*7890*/  FFMA R2, R27.reuse, R4, R2 ;  /* 0x000000041b027223 */ /* 0x040fe20000000002 */
[C---:B------:R-:W-:Y:S01]  /*78a0*/  FMUL R4, R24.reuse, R8 ;  /* 0x0000000818047220 */ /* 0x040fe20000400000 */
[----:B------:R-:W-:Y:S01]  /*78b0*/  FMUL R8, R24, R12 ;  /* 0x0000000c18087220 */ /* 0x000fe20000400000 */
[C---:B------:R-:W-:Y:S01]  /*78c0*/  FFMA R3, R27.reuse, R20, R3 ;  /* 0x000000141b037223 */ /* 0x040fe20000000003 */
[----:B------:R-:W-:Y:S01]  /*78d0*/  FFMA R7, R27, R21, R7 ;  /* 0x000000151b077223 */ /* 0x000fe20000000007 */
[----:B------:R-:W-:Y:S01]  /*78e0*/  F2FP.BF16.F32.PACK_AB R32, R2, R0 ;  /* 0x000000000220723e */ /* 0x000fe200000010ff */
[----:B------:R-:W-:Y:S01]  /*78f0*/  FMUL R12, R24, R16 ;  /* 0x00000010180c7220 */ /* 0x000fe20000400000 */
[----:B------:R-:W-:Y:S01]  /*7900*/  SHF.L.U32 R16, R30, 0x10, RZ ;  /* 0x000000101e107819 */ /* 0x000fe200000006ff */
[----:B------:R-:W-:Y:S01]  /*7910*/  FMUL R5, R24, R9 ;  /* 0x0000000918057220 */ /* 0x000fe20000400000 */
[----:B------:R-:W-:Y:S01]  /*7920*/  LOP3.LUT R0, R30, 0xffff0000, RZ, 0xc0, !PT ;  /* 0xffff00001e007812 */ /* 0x000fe200078ec0ff */
[C---:B------:R-:W-:Y:S01]  /*7930*/  FMUL R6, R24.reuse, R10 ;  /* 0x0000000a18067220 */ /* 0x040fe20000400000 */
[----:B------:R-:W-:Y:S01]  /*7940*/  SHF.L.U32 R2, R31, 0x10, RZ ;  /* 0x000000101f027819 */ /* 0x000fe200000006ff */
[----:B------:R-:W-:Y:S01]  /*7950*/  FFMA R4, R27, R16, R4 ;  /* 0x000000101b047223 */ /* 0x000fe20000000004 */
[----:B------:R-:W-:Y:S01]  /*7960*/  F2FP.BF16.F32.PACK_AB R33, R7, R3 ;  /* 0x000000030721723e */ /* 0x000fe200000010ff */
[----:B------:R-:W-:Y:S01]  /*7970*/  FFMA R5, R27, R0, R5 ;  /* 0x000000001b057223 */ /* 0x000fe20000000005 */
[----:B------:R-:W-:Y:S01]  /*7980*/  LOP3.LUT R3, R31, 0xffff0000, RZ, 0xc0, !PT ;  /* 0xffff00001f037812 */ /* 0x000fe200078ec0ff */
[----:B------:R-:W-:Y:S01]  /*7990*/  FMUL R11, R24, R11 ;  /* 0x0000000b180b7220 */ /* 0x000fe20000400000 */
[C---:B------:R-:W-:Y:S01]  /*79a0*/  SHF.L.U32 R0, R36.reuse, 0x10, RZ ;  /* 0x0000001024007819 */ /* 0x040fe200000006ff */
[C---:B------:R-:W-:Y:S01]  /*79b0*/  FFMA R6, R27.reuse, R2, R6 ;  /* 0x000000021b067223 */ /* 0x040fe20000000006 */
[----:B------:R-:W-:Y:S01]  /*79c0*/  LOP3.LUT R2, R36, 0xffff0000, RZ, 0xc0, !PT ;  /* 0xffff000024027812 */ /* 0x000fe200078ec0ff */
[----:B------:R-:W-:Y:S01]  /*79d0*/  FFMA R11, R27, R3, R11 ;  /* 0x000000031b0b7223 */ /* 0x000fe2000000000b */
[----:B------:R-:W-:Y:S01]  /*79e0*/  SHF.L.U32 R3, R37, 0x10, RZ ;  /* 0x0000001025037819 */ /* 0x000fe200000006ff */
[C---:B------:R-:W-:Y:S01]  /*79f0*/  FMUL R9, R24.reuse, R13 ;  /* 0x0000000d18097220 */ /* 0x040fe20000400000 */
[----:B------:R-:W-:Y:S01]  /*7a00*/  F2FP.BF16.F32.PACK_AB R34, R5, R4 ;  /* 0x000000040522723e */ /* 0x000fe200000010ff */
[----:B------:R-:W-:Y:S01]  /*7a10*/  FMUL R10, R24, R14 ;  /* 0x0000000e180a7220 */ /* 0x000fe20000400000 */
[----:B------:R-:W-:Y:S01]  /*7a20*/  SHF.L.U32 R4, R39, 0x10, RZ ;  /* 0x0000001027047819 */ /* 0x000fe200000006ff */
[----:B------:R-:W-:Y:S01]  /*7a30*/  FFMA R8, R27, R0, R8 ;  /* 0x000000001b087223 */ /* 0x000fe20000000008 */
[----:B------:R-:W-:Y:S01]  /*7a40*/  LOP3.LUT R0, R37, 0xffff0000, RZ, 0xc0, !PT ;  /* 0xffff000025007812 */ /* 0x000fe200078ec0ff */
[C---:B------:R-:W-:Y:S01]  /*7a50*/  FFMA R9, R27.reuse, R2, R9 ;  /* 0x000000021b097223 */ /* 0x040fe20000000009 */
[C---:B------:R-:W-:Y:S01]  /*7a60*/  SHF.L.U32 R2, R38.reuse, 0x10, RZ ;  /* 0x0000001026027819 */ /* 0x040fe200000006ff */
[----:B------:R-:W-:Y:S01]  /*7a70*/  FFMA R10, R27, R3, R10 ;  /* 0x000000031b0a7223 */ /* 0x000fe2000000000a */
[----:B------:R-:W-:Y:S01]  /*7a80*/  LOP3.LUT R3, R38, 0xffff0000, RZ, 0xc0, !PT ;  /* 0xffff000026037812 */ /* 0x000fe200078ec0ff */
[C---:B------:R-:W-:Y:S01]  /*7a90*/  FMUL R15, R24.reuse, R15 ;  /* 0x0000000f180f7220 */ /* 0x040fe20000400000 */
[----:B------:R-:W-:Y:S01]  /*7aa0*/  LOP3.LUT R5, R39, 0xffff0000, RZ, 0xc0, !PT ;  /* 0xffff000027057812 */ /* 0x000fe200078ec0ff */
[C---:B------:R-:W-:Y:S01]  /*7ab0*/  FMUL R13, R24.reuse, R17 ;  /* 0x00000011180d7220 */ /* 0x040fe20000400000 */
[----:B------:R-:W-:Y:S01]  /*7ac0*/  F2FP.BF16.F32.PACK_AB R35, R11, R6 ;  /* 0x000000060b23723e */ /* 0x000fe200000010ff */
[C---:B------:R-:W-:Y:S01]  /*7ad0*/  FMUL R14, R24.reuse, R18 ;  /* 0x00000012180e7220 */ /* 0x040fe20000400000 */
[C---:B------:R-:W-:Y:S01]  /*7ae0*/  FFMA R15, R27.reuse, R0, R15 ;  /* 0x000000001b0f7223 */ /* 0x040fe2000000000f */
[----:B------:R-:W-:Y:S01]  /*7af0*/  FMUL R19, R24, R19 ;  /* 0x0000001318137220 */ /* 0x000fe20000400000 */
[----:B------:R-:W-:Y:S01]  /*7b00*/  FFMA R12, R27, R2, R12 ;  /* 0x000000021b0c7223 */ /* 0x000fe2000000000c */
[----:B------:R3:W-:Y:S01]  /*7b10*/  STSM.16.M88.4 [R63+0x1400], R32 ;  /* 0x001400203f007844 */ /* 0x0007e20000000200 */
[----:B------:R-:W-:Y:S01]  /*7b20*/  F2FP.BF16.F32.PACK_AB R8, R9, R8 ;  /* 0x000000080908723e */ /* 0x000fe200000010ff */
[----:B------:R-:W-:Y:S01]  /*7b30*/  FFMA R13, R27, R3, R13 ;  /* 0x000000031b0d7223 */ /* 0x000fe2000000000d */
[----:B------:R-:W-:Y:S01]  /*7b40*/  F2FP.BF16.F32.PACK_AB R9, R15, R10 ;  /* 0x0000000a0f09723e */ /* 0x000fe200000010ff */
[C---:B------:R-:W-:Y:S01]  /*7b50*/  FFMA R14, R27.reuse, R4, R14 ;  /* 0x000000041b0e7223 */ /* 0x040fe2000000000e */
[----:B------:R-:W-:Y:S01]  /*7b60*/  FFMA R19, R27, R5, R19 ;  /* 0x000000051b137223 */ /* 0x000fe20000000013 */
[----:B------:R-:W-:Y:S02]  /*7b70*/  MOV R0, UR46 ;  /* 0x0000002e00007c02 */ /* 0x000fe40008000f00 */
[----:B------:R-:W-:Y:S02]  /*7b80*/  F2FP.BF16.F32.PACK_AB R10, R13, R12 ;  /* 0x0000000c0d0a723e */ /* 0x000fe400000010ff */
[----:B------:R-:W-:Y:S02]  /*7b90*/  F2FP.BF16.F32.PACK_AB R11, R19, R14 ;  /* 0x0000000e130b723e */ /* 0x000fe400000010ff */
[----:B------:R-:W-:Y:S02]  /*7ba0*/  @P6 LEA R0, R0, UR44, 0x3 ;  /* 0x0000002c00006c11 */ /* 0x000fe4000f8e18ff */
[----:B------:R-:W-:Y:S01]  /*7bb0*/  LEA R2, R64, UR44, 0x3 ;  /* 0x0000002c40027c11 */ /* 0x000fe2000f8e18ff */
[----:B------:R3:W-:Y:S01]  /*7bc0*/  STSM.16.M88.4 [R62+0x1400], R8 ;  /* 0x001400083e007844 */ /* 0x0007e20000000200 */
[----:B------:R-:W-:Y:S02]  /*7bd0*/  @P6 IADD3 R0, PT, PT, R0, 0x130, RZ ;  /* 0x0000013000006810 */ /* 0x000fe40007ffe0ff */
[----:B------:R-:W-:Y:S01]  /*7be0*/  @P6 SHF.L.U32 R3, R58, 0x1f, RZ ;  /* 0x0000001f3a036819 */ /* 0x000fe200000006ff */
[----:B------:R-:W-:Y:S01]  /*7bf0*/  @!PT LDS RZ, [RZ] ;  /* 0x00000000fffff984 */ /* 0x000fe20000000800 */
[----:B------:R-:W-:Y:S01]  /*7c00*/  @!PT LDS RZ, [RZ] ;  /* 0x00000000fffff984 */ /* 0x000fe20000000800 */
[----:B------:R-:W-:Y:S01]  /*7c10*/  @!PT LDS RZ, [RZ] ;  /* 0x00000000fffff984 */ /* 0x000fe20000000800 */
[----:B------:R-:W-:Y:S01]  /*7c20*/  @!PT LDS RZ, [RZ] ;  /* 0x00000000fffff984 */ /* 0x000fe20000000800 */
[----:B------:R4:W-:Y:S06]  /*7c30*/  MEMBAR.ALL.CTA ;  /* 0x0000000000007992 */ /* 0x0009ec0000008000 */
[----:B----4-:R-:W4:Y:S01]  /*7c40*/  FENCE.VIEW.ASYNC.S ;  /* 0x00000000000073c6 */ /* 0x010f220000000000 */
[----:B-1----:R-:W-:Y:S01]  /*7c50*/  @P6 PRMT R0, R68, 0x654, R0 ;  /* 0x0000065444006816 */ /* 0x002fe20000000000 */
[----:B----4-:R-:W-:Y:S06]  /*7c60*/  BAR.SYNC.DEFER_BLOCKING 0x1, 0x80 ;  /* 0x0042000000007b1d */ /* 0x010fec0000010000 */
[----:B------:R-:W-:Y:S05]  /*7c70*/  @P0 BRA `(.L_x_129) ;  /* 0x0000000000240947 */ /* 0x000fea0003800000 */
[----:B------:R-:W-:Y:S02]  /*7c80*/  UIADD3 UR4, UP0, UPT, UR62, 0x680, URZ ;  /* 0x000006803e047890 */ /* 0x000fe4000ff1e0ff */
[----:B------:R-:W-:Y:S02]  /*7c90*/  UIADD3 UR9, UPT, UPT, UR49, 0x20, URZ ;  /* 0x0000002031097890 */ /* 0x000fe4000fffe0ff */
[----:B------:R-:W-:Y:S02]  /*7ca0*/  UIADD3 UR8, UPT, UPT, UR44, 0x1400, URZ ;  /* 0x000014002c087890 */ /* 0x000fe4000fffe0ff */
[----:B------:R-:W-:Y:S01]  /*7cb0*/  UIADD3.X UR5, UPT, UPT, URZ, UR63, URZ, UP0, !UPT ;  /* 0x0000003fff057290 */ /* 0x000fe200087fe4ff */
[----:B------:R-:W-:Y:S01]  /*7cc0*/  UMOV UR10, UR50 ;  /* 0x00000032000a7c82 */ /* 0x000fe20008000000 */
[----:B------:R-:W-:Y:S07]  /*7cd0*/  UMOV UR11, UR36 ;  /* 0x00000024000b7c82 */ /* 0x000fee0008000000 */
[----:B------:R1:W-:Y:S01]  /*7ce0*/  UTMASTG.3D [UR8], [UR4] ;  /* 0x00000008040073b5 */ /* 0x0003e20008010000 */
[----:B------:R0:W-:Y:S01]  /*7cf0*/  UTMACMDFLUSH ;  /* 0x00000000000079b7 */ /* 0x0001e20000000000 */
[----:B-1----:R-:W-:Y:S04]  /*7d00*/  DEPBAR.LE SB0, 0x1 ;  /* 0x000080400000791a */ /* 0x002fe80000000000 */
.L_x_129:
[----:B------:R-:W-:Y:S05]  /*7d10*/  BSYNC.RECONVERGENT B0 ;  /* 0x0000000000007941 */ /* 0x000fea0003800200 */
.L_x_128:
[----:B------:R-:W-:Y:S01]  /*7d20*/  BAR.SYNC.DEFER_BLOCKING 0x1, 0x80 ;  /* 0x0042000000007b1d */ /* 0x000fe20000010000 */
[----:B------:R-:W-:Y:S04]  /*7d30*/  UIADD3 UR4, UPT, UPT, UR46, 0x1, URZ ;  /* 0x000000012e047890 */ /* 0x000fe8000fffe0ff */
[----:B------:R-:W-:Y:S04]  /*7d40*/  UISETP.NE.AND UP0, UPT, UR4, 0x4, UPT ;  /* 0x000000040400788c */ /* 0x000fe8000bf05270 */
[----:B------:R-:W-:Y:S01]  /*7d50*/  USEL UR45, UR4, URZ, UP0 ;  /* 0x000000ff042d7287 */ /* 0x000fe20008000000 */
[----:B------:R1:W-:Y:S01]  /*7d60*/  @P6 SYNCS.ARRIVE.TRANS64.RED.A1T0 RZ, [R0+URZ], RZ ;  /* 0x000000ff00ff69a7 */ /* 0x0003e200081004ff */
[----:B------:R-:W-:Y:S01]  /*7d70*/  BSSY B1, `(.L_x_130) ;  /* 0x0000014000017945 */ /* 0x000fe20003800000 */
[----:B------:R-:W4:Y:S02]  /*7d80*/  @P6 SYNCS.PHASECHK.TRANS64.TRYWAIT P0, [R2+URZ+0x110], R3 ;  /* 0x00011003020065a7 */ /* 0x000f2400080011ff */
[----:B----4-:R-:W-:Y:S01]  /*7d90*/  @P6 SEL R66, RZ, 0x1, !P0 ;  /* 0x00000001ff426807 */ /* 0x010fe20004000000 */
[----:B-1----:R-:W-:Y:S06]  /*7da0*/  @!P6 BRA `(.L_x_131) ;  /* 0x000000000040e947 */ /* 0x002fec0003800000 */
[----:B------:R-:W-:Y:S01]  /*7db0*/  ISETP.NE.AND P1, PT, R67, RZ, PT ;  /* 0x000000ff4300720c */ /* 0x000fe20003f25270 */
[----:B------:R-:W-:Y:S01]  /*7dc0*/  BSSY B0, `(.L_x_132) ;  /* 0x0000009000007945 */ /* 0x000fe20003800000 */
[----:B------:R-:W-:Y:S11]  /*7dd0*/  ISETP.NE.AND P0, PT, R66, RZ, PT ;  /* 0x000000ff4200720c */ /* 0x000ff60003f05270 */
[----:B------:R-:W-:Y:S05]  /*7de0*/  @P1 IMAD R3, R64, 0x1000, R65 ;  /* 0x0000100040031824 */ /* 0x000fea00078e0241 */
[----:B------:R-:W-:Y:S05]  /*7df0*/  @P1 IADD3 R0, PT, PT, R3, UR44, RZ ;  /* 0x0000002c03001c10 */ /* 0x000fea000fffe0ff */
[----:B------:R-:W-:Y:S01]  /*7e00*/  @P1 IMAD.IADD R0, R59, 0x1, R0 ;  /* 0x000000013b001824 */ /* 0x000fe200078e0200 */
[----:B------:R-:W-:Y:S06]  /*7e10*/  @P0 BRA `(.L_x_133) ;  /* 0x00000000000c0947 */ /* 0x000fec0003800000 */
[----:B------:R-:W-:Y:S04]  /*7e20*/  SHF.L.U32 R4, R58, 0x1f, RZ ;  /* 0x0000001f3a047819 */ /* 0x000fe800000006ff */
[----:B------:R-:W1:Y:S02]  /*7e30*/  SYNCS.PHASECHK.TRANS64.TRYWAIT P0, [R2+URZ+0x110], R4 ;  /* 0x00011004020075a7 */ /* 0x000e6400080011ff */
[----:B-1----:R-:W-:Y:S05]  /*7e40*/  @!P0 BRA `(.L_x_134) ;  /* 0x0000002000cc8947 */ /* 0x002fea0003800000 */
.L_x_133:
[----:B------:R-:W-:Y:S05]  /*7e50*/  BSYNC B0 ;  /* 0x0000000000007941 */ /* 0x000fea0003800000 */
.L_x_132:
[----:B------:R-:W-:Y:S02]  /*7e60*/  ISETP.NE.AND P0, PT, R67, RZ, PT ;  /* 0x000000ff4300720c */ /* 0x000fe40003f05270 */
[----:B------:R-:W-:Y:S11]  /*7e70*/  IADD3 R64, PT, PT, R64, 0x1, RZ ;  /* 0x0000000140407810 */ /* 0x000ff60007ffe0ff */
[----:B------:R-:W-:Y:S05]  /*7e80*/  @P0 WARPSYNC.ALL ;  /* 0x0000000000000948 */ /* 0x000fea0003800000 */
[----:B------:R4:W1:Y:S04]  /*7e90*/  @P0 LDSM.16.M88.4 R28, [R3+UR44+0x400] ;  /* 0x0004002c031c083b */ /* 0x0008680008000200 */
[----:B------:R4:W1:Y:S02]  /*7ea0*/  @P0 LDSM.16.M88.4 R36, [R0+0x400] ;  /* 0x000400000024083b */ /* 0x0008640000000200 */
.L_x_131:
[----:B------:R-:W-:Y:S05]  /*7eb0*/  BSYNC B1 ;  /* 0x0000000000017941 */ /* 0x000fea0003800000 */
.L_x_130:
[----:B----4-:R-:W-:Y:S05]  /*7ec0*/  VIADD R0, R25, 0x40 ;  /* 0x0000004019007836 */ /* 0x010fea0000000000 */
[----:B------:R-:W-:Y:S04]  /*7ed0*/  SHF.R.U32.HI R0, RZ, 0x15, R0 ;  /* 0x00000015ff007819 */ /* 0x000fe80000011600 */
[----:B------:R-:W-:Y:S11]  /*7ee0*/  LOP3.LUT P0, RZ, R0, 0x3, R50, 0x48, !PT ;  /* 0x0000000300ff7812 */ /* 0x000ff60007804832 */
[----:B------:R-:W-:Y:S02]  /*7ef0*/  @!UPT UIADD3 URZ, UPT, UPT, URZ, URZ, URZ ;  /* 0x000000fffffff290 */ /* 0x000fe4000fffe0ff */
[----:B------:R-:W-:Y:S05]  /*7f00*/  @!P0 BRA `(.L_x_135) ;  /* 0x0000000000408947 */ /* 0x000fea0003800000 */
[----:B------:R-:W4:Y:S01]  /*7f10*/  LDCU.64 UR8, c[0x4][0x70] ;  /* 0x01000e00ff0877ac */ /* 0x000f220008000a00 */
[----:B------:R-:W-:Y:S01]  /*7f20*/  MOV R3, 0x0 ;  /* 0x0000000000037802 */ /* 0x000fe20000000f00 */
[----:B------:R-:W-:Y:S02]  /*7f30*/  HFMA2 R12, -RZ, RZ, 0, 5.9604644775390625e-08 ;  /* 0x00000001ff0c7431 */ /* 0x000fe400000001ff */
[----:B---3--:R-:W-:Y:S02]  /*7f40*/  IMAD.MOV.U32 R8, RZ, RZ, 0x192 ;  /* 0x00000192ff087424 */ /* 0x008fe400078e00ff */
[----:B------:R-:W-:Y:S01]  /*7f50*/  IMAD.MOV.U32 R13, RZ, RZ, RZ ;  /* 0x000000ffff0d7224 */ /* 0x000fe200078e00ff */
[----:B------:R-:W3:Y:S01]  /*7f60*/  LDCU.64 UR6, c[0x4][0x78] ;  /* 0x01000f00ff0677ac */ /* 0x000ee20008000a00 */
[----:B-1----:R-:W1:Y:S01]  /*7f70*/  LDC.64 R2, c[0x4][R3] ;  /* 0x0100000003027b82 */ /* 0x002e620000000a00 */
[----:B------:R-:W5:Y:S01]  /*7f80*/  LDCU.64 UR4, c[0x4][0x10] ;  /* 0x01000200ff0477ac */ /* 0x000f620008000a00 */
[----:B----4-:R-:W-:Y:S01]  /*7f90*/  MOV R5, UR9 ;  /* 0x0000000900057c02 */ /* 0x010fe20008000f00 */
[----:B------:R-:W-:Y:S01]  /*7fa0*/  IMAD.U32 R4, RZ, RZ, UR8 ;  /* 0x00000008ff047e24 */ /* 0x000fe2000f8e00ff */
[----:B---3--:R-:W-:Y:S01]  /*7fb0*/  MOV R7, UR7 ;  /* 0x0000000700077c02 */ /* 0x008fe20008000f00 */
[----:B------:R-:W-:Y:S01]  /*7fc0*/  IMAD.U32 R6, RZ, RZ, UR6 ;  /* 0x00000006ff067e24 */ /* 0x000fe2000f8e00ff */
[----:B-----5:R-:W-:Y:S01]  /*7fd0*/  MOV R11, UR5 ;  /* 0x00000005000b7c02 */ /* 0x020fe20008000f00 */
[----:B------:R-:W-:Y:S02]  /*7fe0*/  IMAD.U32 R10, RZ, RZ, UR4 ;  /* 0x00000004ff0a7e24 */ /* 0x000fe4000f8e00ff */
[----:B------:R-:W-:Y:S07]  /*7ff0*/  LEPC R20, `(.L_x_135) ;  /* 0x000000001014794e */ /* 0x000fee0000000000 */
[----:B-12---:R-:W-:Y:S05]  /*8000*/  CALL.ABS.NOINC R2 ;  /* 0x0000000002007343 */ /* 0x006fea0003c00000 */
.L_x_135:
[----:B-1----:R-:W-:Y:S01]  /*8010*/  SHF.L.U32 R3, R28, 0x10, RZ ;  /* 0x000000101c037819 */ /* 0x002fe200000006ff */
[----:B------:R-:W-:Y:S05]  /*8020*/  WARPSYNC.ALL ;  /* 0x0000000000007948 */ /* 0x000fea0003800000 */
[----:B------:R-:W-:Y:S01]  /*8030*/  R2UR UR4, R25 ;  /* 0x00000000190472ca */ /* 0x000fe200000e0000 */
[----:B------:R-:W-:Y:S01]  /*8040*/  BSSY.RECONVERGENT B0, `(.L_x_136) ;  /* 0x0000054000007945 */ /* 0x000fe20003800200 */
[C---:B------:R-:W-:Y:S02]  /*8050*/  SHF.L.U32 R20, R29.reuse, 0x10, RZ ;  /* 0x000000101d147819 */ /* 0x040fe400000006ff */
[----:B------:R-:W-:Y:S02]  /*8060*/  LOP3.LUT R21, R29, 0xffff0000, RZ, 0xc0, !PT ;  /* 0xffff00001d157812 */ /* 0x000fe400078ec0ff */
[----:B------:R-:W-:Y:S02]  /*8070*/  ISETP.NE.AND P6, PT, R61, RZ, PT ;  /* 0x000000ff3d00720c */ /* 0x000fe40003fc5270 */
[----:B------:R-:W-:Y:S05]  /*8080*/  ISETP.NE.AND P0, PT, R60, RZ, PT ;  /* 0x000000ff3c00720c */ /* 0x000fea0003f05270 */
[----:B---3--:R-:W1:Y:S02]  /*8090*/  LDTM.16dp256bit.x4 R4, tmem[UR4+0x40] ;  /* 0x00004004000479ee */ /* 0x008e640008120000 */
[----:B-1----:R-:W-:Y:S01]  /*80a0*/  FMUL R0, R24, R4 ;  /* 0x0000000418007220 */ /* 0x002fe20000400000 */
[----:B------:R-:W-:Y:S01]  /*80b0*/  LOP3.LUT R4, R28, 0xffff0000, RZ, 0xc0, !PT ;  /* 0xffff00001c047812 */ /* 0x000fe200078ec0ff */
[C---:B------:R-:W-:Y:S01]  /*80c0*/  FMUL R2, R24.reuse, R5 ;  /* 0x0000000518027220 */ /* 0x040fe20000400000 */
        /* <DEDUP_REMOVED lines=26> */
[----:B------:R-:W-:Y:S01]  /*8270*/  FMUL R10, R24, R14 ;  /* 0x0000000e180a7220 */ /* 0x000fe20000400000 */
[----:B------:R-:W-:Y:S01]  /*8280*/  SHF.L.U32 R4, R39, 0x10, RZ ;  /* 0x0000001027047819 */ /* 0x000fe200000006ff */
[----:B------:R-:W-:Y:S01]  /*8290*/  FFMA R11, R27, R16, R11 ;  /* 0x000000101b0b7223 */ /* 0x000fe2000000000b */
[----:B------:R-:W-:Y:S01]  /*82a0*/  LOP3.LUT R5, R39, 0xffff0000, RZ, 0xc0, !PT ;  /* 0xffff000027057812 */ /* 0x000fe200078ec0ff */
[----:B------:R-:W-:Y:S01]  /*82b0*/  FFMA R8, R27, R0, R8 ;  /* 0x000000001b087223 */ /* 0x000fe20000000008 */
[----:B------:R-:W-:Y:S01]  /*82c0*/  LOP3.LUT R0, R37, 0xffff0000, RZ, 0xc0, !PT ;  /* 0xffff000025007812 */ /* 0x000fe200078ec0ff */
[C---:B------:R-:W-:Y:S01]  /*82d0*/  FFMA R9, R27.reuse, R2, R9 ;  /* 0x000000021b097223 */ /* 0x040fe20000000009 */
[C---:B------:R-:W-:Y:S01]  /*82e0*/  SHF.L.U32 R2, R38.reuse, 0x10, RZ ;  /* 0x0000001026027819 */ /* 0x040fe200000006ff */
[----:B------:R-:W-:Y:S01]  /*82f0*/  FFMA R10, R27, R3, R10 ;  /* 0x000000031b0a7223 */ /* 0x000fe2000000000a */
[----:B------:R-:W-:Y:S01]  /*8300*/  LOP3.LUT R3, R38, 0xffff0000, RZ, 0xc0, !PT ;  /* 0xffff000026037812 */ /* 0x000fe200078ec0ff */
[C---:B------:R-:W-:Y:S01]  /*8310*/  FMUL R15, R24.reuse, R15 ;  /* 0x0000000f180f7220 */ /* 0x040fe20000400000 */
[----:B------:R-:W-:Y:S01]  /*8320*/  F2FP.BF16.F32.PACK_AB R35, R11, R6 ;  /* 0x000000060b23723e */ /* 0x000fe200000010ff */
[C---:B------:R-:W-:Y:S01]  /*8330*/  FMUL R13, R24.reuse, R17 ;  /* 0x00000011180d7220 */ /* 0x040fe20000400000 */
[C---:B------:R-:W-:Y:S01]  /*8340*/  FMUL R14, R24.reuse, R18 ;  /* 0x00000012180e7220 */ /* 0x040fe20000400000 */
[----:B------:R-:W-:Y:S01]  /*8350*/  FFMA R15, R27, R0, R15 ;  /* 0x000000001b0f7223 */ /* 0x000fe2000000000f */
[----:B------:R-:W-:Y:S01]  /*8360*/  FMUL R19, R24, R19 ;  /* 0x0000001318137220 */ /* 0x000fe20000400000 */
[----:B------:R1:W-:Y:S01]  /*8370*/  STSM.16.M88.4 [R63+0x2400], R32 ;  /* 0x002400203f007844 */ /* 0x0003e20000000200 */
[----:B------:R-:W-:Y:S01]  /*8380*/  F2FP.BF16.F32.PACK_AB R8, R9, R8 ;  /* 0x000000080908723e */ /* 0x000fe200000010ff */
[----:B------:R-:W-:Y:S01]  /*8390*/  FFMA R12, R27, R2, R12 ;  /* 0x000000021b0c7223 */ /* 0x000fe2000000000c */
[----:B------:R-:W-:Y:S01]  /*83a0*/  F2FP.BF16.F32.PACK_AB R9, R15, R10 ;  /* 0x0000000a0f09723e */ /* 0x000fe200000010ff */
[C---:B------:R-:W-:Y:S01]  /*83b0*/  FFMA R13, R27.reuse, R3, R13 ;  /* 0x000000031b0d7223 */ /* 0x040fe2000000000d */
        /* <DEDUP_REMOVED lines=15> */
[----:B---3--:R-:W3:Y:S01]  /*84b0*/  FENCE.VIEW.ASYNC.S ;  /* 0x00000000000073c6 */ /* 0x008ee20000000000 */
[----:B------:R-:W-:Y:S01]  /*84c0*/  @P6 PRMT R0, R68, 0x654, R0 ;  /* 0x0000065444006816 */ /* 0x000fe20000000000 */
[----:B---3--:R-:W-:Y:S06]  /*84d0*/  BAR.SYNC.DEFER_BLOCKING 0x1, 0x80 ;  /* 0x0042000000007b1d */ /* 0x008fec0000010000 */
        /* <DEDUP_REMOVED lines=9> */
[----:B---3--:R-:W-:Y:S04]  /*8570*/  DEPBAR.LE SB0, 0x1 ;  /* 0x000080400000791a */ /* 0x008fe80000000000 */
.L_x_137:
[----:B------:R-:W-:Y:S05]  /*8580*/  BSYNC.RECONVERGENT B0 ;  /* 0x0000000000007941 */ /* 0x000fea0003800200 */
.L_x_136:
        /* <DEDUP_REMOVED lines=8> */
[----:B---3--:R-:W-:Y:S06]  /*8610*/  @!P6 BRA `(.L_x_139) ;  /* 0x000000000040e947 */ /* 0x008fec0003800000 */
        /* <DEDUP_REMOVED lines=8> */
[----:B------:R-:W3:Y:S02]  /*86a0*/  SYNCS.PHASECHK.TRANS64.TRYWAIT P0, [R3+URZ+0x110], R0 ;  /* 0x00011000030075a7 */ /* 0x000ee400080011ff */
[----:B---3--:R-:W-:Y:S05]  /*86b0*/  @!P0 BRA `(.L_x_142) ;  /* 0x0000001800c48947 */ /* 0x008fea0003800000 */
.L_x_141:
[----:B------:R-:W-:Y:S05]  /*86c0*/  BSYNC B0 ;  /* 0x0000000000007941 */ /* 0x000fea0003800000 */
.L_x_140:
[----:B------:R-:W-:Y:S11]  /*86d0*/  ISETP.NE.AND P0, PT, R67, RZ, PT ;  /* 0x000000ff4300720c */ /* 0x000ff60003f05270 */
[----:B------:R-:W-:Y:S02]  /*86e0*/  @!UPT UIADD3 URZ, UPT, UPT, URZ, URZ, URZ ;  /* 0x000000fffffff290 */ /* 0x000fe4000fffe0ff */
[----:B------:R-:W-:Y:S05]  /*86f0*/  @P0 WARPSYNC.ALL ;  /* 0x0000000000000948 */ /* 0x000fea0003800000 */
[----:B------:R4:W1:Y:S04]  /*8700*/  @P0 LDSM.16.M88.4 R28, [R64+UR44+0x400] ;  /* 0x0004002c401c083b */ /* 0x0008680008000200 */
[----:B------:R4:W1:Y:S02]  /*8710*/  @P0 LDSM.16.M88.4 R36, [R2+0x400] ;  /* 0x000400000224083b */ /* 0x0008640000000200 */
.L_x_139:
[----:B------:R-:W-:Y:S05]  /*8720*/  BSYNC B1 ;  /* 0x0000000000017941 */ /* 0x000fea0003800000 */
.L_x_138:
[----:B---3--:R-:W-:Y:S05]  /*8730*/  VIADD R0, R25, 0x60 ;  /* 0x0000006019007836 */ /* 0x008fea0000000000 */
[----:B------:R-:W-:Y:S04]  /*8740*/  SHF.R.U32.HI R0, RZ, 0x15, R0 ;  /* 0x00000015ff007819 */ /* 0x000fe80000011600 */
[----:B------:R-:W-:Y:S11]  /*8750*/  LOP3.LUT P0, RZ, R0, 0x3, R50, 0x48, !PT ;  /* 0x0000000300ff7812 */ /* 0x000ff60007804832 */
[----:B------:R-:W-:Y:S02]  /*8760*/  @!UPT UIADD3 URZ, UPT, UPT, URZ, URZ, URZ ;  /* 0x000000fffffff290 */ /* 0x000fe4000fffe0ff */
[----:B------:R-:W-:Y:S05]  /*8770*/  @!P0 BRA `(.L_x_143) ;  /* 0x0000000000408947 */ /* 0x000fea0003800000 */
[----:B------:R-:W3:Y:S01]  /*8780*/  LDCU.64 UR8, c[0x4][0x70] ;  /* 0x01000e00ff0877ac */ /* 0x000ee20008000a00 */
[----:B------:R-:W-:Y:S01]  /*8790*/  MOV R3, 0x0 ;  /* 0x0000000000037802 */ /* 0x000fe20000000f00 */
[----:B------:R-:W-:Y:S02]  /*87a0*/  HFMA2 R12, -RZ, RZ, 0, 5.9604644775390625e-08 ;  /* 0x00000001ff0c7431 */ /* 0x000fe400000001ff */
[----:B-1----:R-:W-:Y:S02]  /*87b0*/  IMAD.MOV.U32 R8, RZ, RZ, 0x192 ;  /* 0x00000192ff087424 */ /* 0x002fe400078e00ff */
[----:B------:R-:W-:Y:S01]  /*87c0*/  IMAD.MOV.U32 R13, RZ, RZ, RZ ;  /* 0x000000ffff0d7224 */ /* 0x000fe200078e00ff */
[----:B------:R-:W1:Y:S01]  /*87d0*/  LDCU.64 UR6, c[0x4][0x78] ;  /* 0x01000f00ff0677ac */ /* 0x000e620008000a00 */
[----:B----4-:R-:W4:Y:S01]  /*87e0*/  LDC.64 R2, c[0x4][R3] ;  /* 0x0100000003027b82 */ /* 0x010f220000000a00 */
        /* <DEDUP_REMOVED lines=9> */
.L_x_143:
[----:B------:R-:W-:Y:S01]  /*8880*/  ISETP.NE.AND P0, PT, R60, RZ, PT ;  /* 0x000000ff3c00720c */ /* 0x000fe20003f05270 */
[----:B------:R-:W-:Y:S05]  /*8890*/  WARPSYNC.ALL ;  /* 0x0000000000007948 */ /* 0x000fea0003800000 */
[----:B------:R-:W-:Y:S01]  /*88a0*/  R2UR UR4, R25 ;  /* 0x00000000190472ca */ /* 0x000fe200000e0000 */
[----:B------:R-:W3:Y:S01]  /*88b0*/  S2UR UR5, SR_CgaCtaId ;  /* 0x00000000000579c3 */ /* 0x000ee20000008800 */
[C---:B-1----:R-:W-:Y:S01]  /*88c0*/  SHF.L.U32 R0, R28.reuse, 0x10, RZ ;  /* 0x000000101c007819 */ /* 0x042fe200000006ff */
[----:B------:R-:W-:Y:S01]  /*88d0*/  BSSY.RECONVERGENT B0, `(.L_x_144) ;  /* 0x0000051000007945 */ /* 0x000fe20003800200 */
[----:B----4-:R-:W-:Y:S02]  /*88e0*/  LOP3.LUT R2, R28, 0xffff0000, RZ, 0xc0, !PT ;  /* 0xffff00001c027812 */ /* 0x010fe400078ec0ff */
[C---:B------:R-:W-:Y:S02]  /*88f0*/  SHF.L.U32 R3, R29.reuse, 0x10, RZ ;  /* 0x000000101d037819 */ /* 0x040fe400000006ff */
[----:B------:R-:W-:Y:S02]  /*8900*/  LOP3.LUT R20, R29, 0xffff0000, RZ, 0xc0, !PT ;  /* 0xffff00001d147812 */ /* 0x000fe400078ec0ff */
[C---:B------:R-:W-:Y:S02]  /*8910*/  SHF.L.U32 R21, R30.reuse, 0x10, RZ ;  /* 0x000000101e157819 */ /* 0x040fe400000006ff */
[----:B------:R-:W-:Y:S01]  /*8920*/  LOP3.LUT R25, R30, 0xffff0000, RZ, 0xc0, !PT ;  /* 0xffff00001e197812 */ /* 0x000fe200078ec0ff */
[----:B------:R-:W1:Y:S01]  /*8930*/  LDTM.16dp256bit.x4 R4, tmem[UR4+0x60] ;  /* 0x00006004000479ee */ /* 0x000e620008120000 */
[----:B------:R-:W-:Y:S01]  /*8940*/  R2UR UR4, R26 ;  /* 0x000000001a0472ca */ /* 0x000fe200000e0000 */
[----:B------:R-:W-:Y:S01]  /*8950*/  NOP ;  /* 0x0000000000007918 */ /* 0x000fe20000000000 */
[C---:B------:R-:W-:Y:S02]  /*8960*/  SHF.L.U32 R26, R31.reuse, 0x10, RZ ;  /* 0x000000101f1a7819 */ /* 0x040fe400000006ff */
[----:B------:R-:W-:Y:S02]  /*8970*/  LOP3.LUT R28, R31, 0xffff0000, RZ, 0xc0, !PT ;  /* 0xffff00001f1c7812 */ /* 0x000fe400078ec0ff */
[C---:B------:R-:W-:Y:S02]  /*8980*/  SHF.L.U32 R29, R36.reuse, 0x10, RZ ;  /* 0x00000010241d7819 */ /* 0x040fe400000006ff */
[----:B------:R-:W-:Y:S02]  /*8990*/  LOP3.LUT R30, R36, 0xffff0000, RZ, 0xc0, !PT ;  /* 0xffff0000241e7812 */ /* 0x000fe400078ec0ff */
[C---:B------:R-:W-:Y:S02]  /*89a0*/  SHF.L.U32 R31, R37.reuse, 0x10, RZ ;  /* 0x00000010251f7819 */ /* 0x040fe400000006ff */
[----:B------:R-:W-:Y:S01]  /*89b0*/  LOP3.LUT R32, R37, 0xffff0000, RZ, 0xc0, !PT ;  /* 0xffff000025207812 */ /* 0x000fe200078ec0ff */
[----:B------:R-:W-:Y:S01]  /*89c0*/  UIADD3 UR4, UPT, UPT, UR4, 0x1a0, URZ ;  /* 0x000001a004047890 */ /* 0x000fe2000fffe0ff */
[C---:B------:R-:W-:Y:S02]  /*89d0*/  SHF.L.U32 R33, R38.reuse, 0x10, RZ ;  /* 0x0000001026217819 */ /* 0x040fe400000006ff */
[----:B------:R-:W-:Y:S02]  /*89e0*/  LOP3.LUT R34, R38, 0xffff0000, RZ, 0xc0, !PT ;  /* 0xffff000026227812 */ /* 0x000fe400078ec0ff */
[C---:B------:R-:W-:Y:S02]  /*89f0*/  SHF.L.U32 R35, R39.reuse, 0x10, RZ ;  /* 0x0000001027237819 */ /* 0x040fe400000006ff */
[----:B------:R-:W-:Y:S01]  /*8a00*/  LOP3.LUT R36, R39, 0xffff0000, RZ, 0xc0, !PT ;  /* 0xffff000027247812 */ /* 0x000fe200078ec0ff */
[C---:B-1----:R-:W-:Y:S01]  /*8a10*/  FMUL R4, R24.reuse, R4 ;  /* 0x0000000418047220 */ /* 0x042fe20000400000 */
[----:B---3--:R-:W-:Y:S01]  /*8a20*/  UPRMT UR4, UR5, 0x654, UR4 ;  /* 0x0000065405047896 */ /* 0x008fe20008000004 */
[C---:B------:R-:W-:Y:S01]  /*8a30*/  FMUL R5, R24.reuse, R5 ;  /* 0x0000000518057220 */ /* 0x040fe20000400000 */
[C---:B------:R-:W-:Y:S01]  /*8a40*/  FMUL R6, R24.reuse, R6 ;  /* 0x0000000618067220 */ /* 0x040fe20000400000 */
[C---:B------:R-:W-:Y:S01]  /*8a50*/  FFMA R4, R27.reuse, R0, R4 ;  /* 0x000000001b047223 */ /* 0x040fe20000000004 */
[C---:B------:R-:W-:Y:S01]  /*8a60*/  FMUL R7, R24.reuse, R7 ;  /* 0x0000000718077220 */ /* 0x040fe20000400000 */
[C---:B------:R-:W-:Y:S01]  /*8a70*/  FFMA R5, R27.reuse, R2, R5 ;  /* 0x000000021b057223 */ /* 0x040fe20000000005 */
[C---:B------:R-:W-:Y:S01]  /*8a80*/  FFMA R6, R27.reuse, R3, R6 ;  /* 0x000000031b067223 */ /* 0x040fe20000000006 */
[C---:B------:R-:W-:Y:S01]  /*8a90*/  FMUL R8, R24.reuse, R8 ;  /* 0x0000000818087220 */ /* 0x040fe20000400000 */
[----:B------:R-:W-:Y:S01]  /*8aa0*/  FFMA R7, R27, R20, R7 ;  /* 0x000000141b077223 */ /* 0x000fe20000000007 */
[----:B------:R-:W-:Y:S01]  /*8ab0*/  SYNCS.ARRIVE.TRANS64.RED.A1T0 RZ, [UR4], RZ ;  /* 0x000000ffffff79a7 */ /* 0x000fe20008100404 */
[----:B------:R-:W-:Y:S01]  /*8ac0*/  F2FP.BF16.F32.PACK_AB R4, R5, R4 ;  /* 0x000000040504723e */ /* 0x000fe200000010ff */
[----:B------:R-:W-:Y:S01]  /*8ad0*/  FFMA R8, R27, R21, R8 ;  /* 0x000000151b087223 */ /* 0x000fe20000000008 */
[C---:B------:R-:W-:Y:S01]  /*8ae0*/  FMUL R9, R24.reuse, R9 ;  /* 0x0000000918097220 */ /* 0x040fe20000400000 */
[----:B------:R-:W-:Y:S01]  /*8af0*/  F2FP.BF16.F32.PACK_AB R5, R7, R6 ;  /* 0x000000060705723e */ /* 0x000fe200000010ff */
[C---:B------:R-:W-:Y:S01]  /*8b00*/  FMUL R0, R24.reuse, R10 ;  /* 0x0000000a18007220 */ /* 0x040fe20000400000 */
[C---:B------:R-:W-:Y:S01]  /*8b10*/  FMUL R2, R24.reuse, R11 ;  /* 0x0000000b18027220 */ /* 0x040fe20000400000 */
[C---:B------:R-:W-:Y:S01]  /*8b20*/  FMUL R3, R24.reuse, R12 ;  /* 0x0000000c18037220 */ /* 0x040fe20000400000 */
[C---:B------:R-:W-:Y:S01]  /*8b30*/  FFMA R9, R27.reuse, R25, R9 ;  /* 0x000000191b097223 */ /* 0x040fe20000000009 */
[C---:B------:R-:W-:Y:S01]  /*8b40*/  FMUL R10, R24.reuse, R13 ;  /* 0x0000000d180a7220 */ /* 0x040fe20000400000 */
[C---:B------:R-:W-:Y:S01]  /*8b50*/  FFMA R0, R27.reuse, R26, R0 ;  /* 0x0000001a1b007223 */ /* 0x040fe20000000000 */
[C---:B------:R-:W-:Y:S01]  /*8b60*/  FMUL R11, R24.reuse, R14 ;  /* 0x0000000e180b7220 */ /* 0x040fe20000400000 */
[C---:B------:R-:W-:Y:S01]  /*8b70*/  FFMA R2, R27.reuse, R28, R2 ;  /* 0x0000001c1b027223 */ /* 0x040fe20000000002 */
[C---:B------:R-:W-:Y:S01]  /*8b80*/  FMUL R15, R24.reuse, R15 ;  /* 0x0000000f180f7220 */ /* 0x040fe20000400000 */
[C---:B------:R-:W-:Y:S01]  /*8b90*/  FMUL R12, R24.reuse, R16 ;  /* 0x00000010180c7220 */ /* 0x040fe20000400000 */
[C---:B------:R-:W-:Y:S01]  /*8ba0*/  FFMA R3, R27.reuse, R29, R3 ;  /* 0x0000001d1b037223 */ /* 0x040fe20000000003 */
[C---:B------:R-:W-:Y:S01]  /*8bb0*/  FMUL R13, R24.reuse, R17 ;  /* 0x00000011180d7220 */ /* 0x040fe20000400000 */
[C---:B------:R-:W-:Y:S01]  /*8bc0*/  FFMA R10, R27.reuse, R30, R10 ;  /* 0x0000001e1b0a7223 */ /* 0x040fe2000000000a */
[C---:B------:R-:W-:Y:S01]  /*8bd0*/  FMUL R14, R24.reuse, R18 ;  /* 0x00000012180e7220 */ /* 0x040fe20000400000 */
[C---:B------:R-:W-:Y:S01]  /*8be0*/  FFMA R11, R27.reuse, R31, R11 ;  /* 0x0000001f1b0b7223 */ /* 0x040fe2000000000b */
[C---:B------:R-:W-:Y:S01]  /*8bf0*/  FFMA R15, R27.reuse, R32, R15 ;  /* 0x000000201b0f7223 */ /* 0x040fe2000000000f */
[----:B------:R-:W-:Y:S01]  /*8c00*/  FMUL R19, R24, R19 ;  /* 0x0000001318137220 */ /* 0x000fe20000400000 */
[C---:B------:R-:W-:Y:S01]  /*8c10*/  FFMA R12, R27.reuse, R33, R12 ;  /* 0x000000211b0c7223 */ /* 0x040fe2000000000c */
[C---:B------:R-:W-:Y:S01]  /*8c20*/  FFMA R13, R27.reuse, R34, R13 ;  /* 0x000000221b0d7223 */ /* 0x040fe2000000000d */
[C---:B------:R-:W-:Y:S01]  /*8c30*/  FFMA R14, R27.reuse, R35, R14 ;  /* 0x000000231b0e7223 */ /* 0x040fe2000000000e */
[----:B------:R-:W-:Y:S01]  /*8c40*/  FFMA R19, R27, R36, R19 ;  /* 0x000000241b137223 */ /* 0x000fe20000000013 */
[----:B------:R-:W-:Y:S02]  /*8c50*/  F2FP.BF16.F32.PACK_AB R6, R9, R8 ;  /* 0x000000080906723e */ /* 0x000fe400000010ff */
        /* <DEDUP_REMOVED lines=24> */
.L_x_145:
[----:B------:R-:W-:Y:S05]  /*8de0*/  BSYNC.RECONVERGENT B0 ;  /* 0x0000000000007941 */ /* 0x000fea0003800200 */
.L_x_144:
[----:B------:R-:W-:Y:S01]  /*8df0*/  BAR.SYNC.DEFER_BLOCKING 0x1, 0x80 ;  /* 0x0042000000007b1d */ /* 0x000fe20000010000 */
[----:B------:R-:W-:Y:S01]  /*8e00*/  UISETP.NE.AND UP0, UPT, UR47, -0x4, UPT ;  /* 0xfffffffc2f00788c */ /* 0x000fe2000bf05270 */
[----:B------:R-:W-:Y:S08]  /*8e10*/  IADD3 R22, PT, PT, R22, 0x1, RZ ;  /* 0x0000000116167810 */ /* 0x000ff00007ffe0ff */
[----:B------:R-:W-:Y:S05]  /*8e20*/  BRA.U !UP0, `(.L_x_146) ;  /* 0x0000000108247547 */ /* 0x000fea000b800000 */
[----:B------:R-:W-:Y:S01]  /*8e30*/  ISETP.NE.AND P0, PT, R61, RZ, PT ;  /* 0x000000ff3d00720c */ /* 0x000fe20003f05270 */
[----:B------:R-:W-:Y:S01]  /*8e40*/  IMAD.U32 R0, RZ, RZ, UR46 ;  /* 0x0000002eff007e24 */ /* 0x000fe2000f8e00ff */
[----:B------:R-:W-:Y:S04]  /*8e50*/  UIADD3 UR4, UPT, UPT, UR46, 0x1, URZ ;  /* 0x000000012e047890 */ /* 0x000fe8000fffe0ff */
[----:B------:R-:W-:Y:S04]  /*8e60*/  UISETP.NE.AND UP0, UPT, UR4, 0x4, UPT ;  /* 0x000000040400788c */ /* 0x000fe8000bf05270 */
[----:B------:R-:W-:Y:S03]  /*8e70*/  USEL UR46, UR4, URZ, UP0 ;  /* 0x000000ff042e7287 */ /* 0x000fe60008000000 */
[----:B------:R-:W-:Y:S05]  /*8e80*/  @P0 LEA R0, R0, UR44, 0x3 ;  /* 0x0000002c00000c11 */ /* 0x000fea000f8e18ff */
[----:B------:R-:W-:Y:S05]  /*8e90*/  @P0 VIADD R0, R0, 0x130 ;  /* 0x0000013000000836 */ /* 0x000fea0000000000 */
[----:B------:R-:W-:Y:S04]  /*8ea0*/  @P0 PRMT R0, R68, 0x654, R0 ;  /* 0x0000065444000816 */ /* 0x000fe80000000000 */
[----:B------:R3:W-:Y:S03]  /*8eb0*/  @P0 SYNCS.ARRIVE.TRANS64.RED.A1T0 RZ, [R0+URZ], RZ ;  /* 0x000000ff00ff09a7 */ /* 0x0007e600081004ff */
.L_x_146:
[----:B------:R-:W-:Y:S01]  /*8ec0*/  R2UR UR5, R51 ;  /* 0x00000000330572ca */ /* 0x000fe200000e0000 */
[----:B------:R-:W-:Y:S01]  /*8ed0*/  UISETP.NE.AND UP0, UPT, UR61, URZ, UPT ;  /* 0x000000ff3d00728c */ /* 0x000fe2000bf05270 */
[----:B------:R-:W-:Y:S01]  /*8ee0*/  R2UR UR4, R52 ;  /* 0x00000000340472ca */ /* 0x000fe200000e0000 */
[----:B------:R-:W-:Y:S01]  /*8ef0*/  UIADD3 UR47, UPT, UPT, UR47, 0x4, URZ ;  /* 0x000000042f2f7890 */ /* 0x000fe2000fffe0ff */
[----:B------:R-:W-:Y:S01]  /*8f00*/  ISETP.NE.AND P0, PT, R55, 0x2, PT ;  /* 0x000000023700780c */ /* 0x000fe20003f05270 */
[----:B------:R-:W-:Y:S01]  /*8f10*/  UMOV UR36, UR60 ;  /* 0x0000003c00247c82 */ /* 0x000fe20008000000 */
[----:B------:R-:W-:Y:S02]  /*8f20*/  ISETP.NE.AND P1, PT, R22, 0x4, PT ;  /* 0x000000041600780c */ /* 0x000fe40003f25270 */
[----:B------:R-:W-:Y:S02]  /*8f30*/  SEL R2, RZ, 0x1, P0 ;  /* 0x00000001ff027807 */ /* 0x000fe40000000000 */
[----:B---3--:R-:W-:Y:S02]  /*8f40*/  SEL R0, RZ, 0x1, P1 ;  /* 0x00000001ff007807 */ /* 0x008fe40000800000 */
[----:B------:R-:W-:Y:S01]  /*8f50*/  LOP3.LUT R56, R56, R2, RZ, 0x3c, !PT ;  /* 0x0000000238387212 */ /* 0x000fe200078e3cff */
[----:B------:R-:W-:Y:S01]  /*8f60*/  UIADD3 UR20, UPT, UPT, UR37, UR5, URZ ;  /* 0x0000000525147290 */ /* 0x000fe2000fffe0ff */
[----:B------:R-:W-:Y:S01]  /*8f70*/  LOP3.LUT R57, R57, R0, RZ, 0x3c, !PT ;  /* 0x0000000039397212 */ /* 0x000fe200078e3cff */
[----:B------:R-:W-:Y:S01]  /*8f80*/  UIADD3 UR16, UPT, UPT, UR38, UR4, URZ ;  /* 0x0000000426107290 */ /* 0x000fe2000fffe0ff */
[----:B------:R-:W-:Y:S02]  /*8f90*/  SEL R55, R55, RZ, P0 ;  /* 0x000000ff37377207 */ /* 0x000fe40000000000 */
[----:B------:R-:W-:Y:S01]  /*8fa0*/  SEL R22, R22, RZ, P1 ;  /* 0x000000ff16167207 */ /* 0x000fe20000800000 */
[----:B------:R-:W-:Y:S08]  /*8fb0*/  BRA.U UP0, `(.L_x_147) ;  /* 0xffffffcd00cc7547 */ /* 0x000ff0000b83ffff */
[----:B------:R-:W3:Y:S01]  /*8fc0*/  LDCU.64 UR4, c[0x0][0x888] ;  /* 0x00011100ff0477ac */ /* 0x000ee20008000a00 */
[----:B------:R-:W4:Y:S01]  /*8fd0*/  LDCU.64 UR6, c[0x0][0x890] ;  /* 0x00011200ff0677ac */ /* 0x000f220008000a00 */
[----:B---3--:R-:W-:Y:S02]  /*8fe0*/  ISETP.NE.U32.AND P2, PT, RZ, UR4, PT ;  /* 0x00000004ff007c0c */ /* 0x008fe4000bf45070 */
[----:B----4-:R-:W-:Y:S02]  /*8ff0*/  ISETP.NE.U32.AND P1, PT, RZ, UR6, PT ;  /* 0x00000006ff007c0c */ /* 0x010fe4000bf25070 */
[----:B------:R-:W-:Y:S02]  /*9000*/  ISETP.NE.AND.EX P2, PT, RZ, UR5, PT, P2 ;  /* 0x00000005ff007c0c */ /* 0x000fe4000bf45320 */
[----:B------:R-:W-:-:S13]  /*9010*/  ISETP.NE.AND.EX P0, PT, RZ, UR7, PT, P1 ;  /* 0x00000007ff007c0c */ /* 0x000fda000bf05310 */
[----:B------:R-:W-:Y:S05]  /*9020*/  @P2 BRA P0, `(.L_x_148) ;  /* 0x00000000003c2947 */ /* 0x000fea0000000000 */
[----:B------:R-:W-:-:S13]  /*9030*/  ISETP.NE.AND.EX P1, PT, RZ, UR7, PT, P1 ;  /* 0x00000007ff007c0c */ /* 0x000fda000bf25310 */
[----:B------:R-:W-:Y:S05]  /*9040*/  @P1 BRA `(.L_x_149) ;  /* 0x00000000000c1947 */ /* 0x000fea0003800000 */
[----:B------:R-:W-:-:S13]  /*9050*/  FSETP.NEU.AND P0, PT, R27, RZ, PT ;  /* 0x000000ff1b00720b */ /* 0x000fda0003f0d000 */
[----:B------:R-:W-:Y:S05]  /*9060*/  @!P0 EXIT ;  /* 0x000000000000894d */ /* 0x000fea0003800000 */
[----:B------:R-:W-:Y:S05]  /*9070*/  BRA `(.L_x_148) ;  /* 0x0000000000287947 */ /* 0x000fea0003800000 */
.L_x_149:
[----:B------:R-:W-:Y:S01]  /*9080*/  ISETP.NE.AND P0, PT, R54, RZ, PT ;  /* 0x000000ff3600720c */ /* 0x000fe20003f05270 */
[----:B------:R-:W-:-:S12]  /*9090*/  BSSY.RECONVERGENT B0, `(.L_x_148) ;  /* 0x0000008000007945 */ /* 0x000fd80003800200 */
[----:B------:R-:W-:Y:S05]  /*90a0*/  @P0 BRA `(.L_x_150) ;  /* 0x0000000000100947 */ /* 0x000fea0003800000 */
[----:B------:R-:W-:-:S04]  /*90b0*/  ISETP.NE.U32.AND P0, PT, RZ, UR4, PT ;  /* 0x00000004ff007c0c */ /* 0x000fc8000bf05070 */
[----:B------:R-:W-:-:S13]  /*90c0*/  ISETP.NE.AND.EX P0, PT, RZ, UR5, PT, P0 ;  /* 0x00000005ff007c0c */ /* 0x000fda000bf05300 */
[----:B------:R-:W-:Y:S05]  /*90d0*/  @!P0 EXIT ;  /* 0x000000000000894d */ /* 0x000fea0003800000 */
[----:B------:R-:W-:Y:S05]  /*90e0*/  BRA `(.L_x_151) ;  /* 0x0000000000087947 */ /* 0x000fea0003800000 */
.L_x_150:
[----:B------:R-:W-:-:S13]  /*90f0*/  FSETP.NEU.AND P0, PT, R27, RZ, PT ;  /* 0x000000ff1b00720b */ /* 0x000fda0003f0d000 */
[----:B------:R-:W-:Y:S05]  /*9100*/  @!P0 EXIT ;  /* 0x000000000000894d */ /* 0x000fea0003800000 */
.L_x_151:
[----:B------:R-:W-:Y:S05]  /*9110*/  BSYNC.RECONVERGENT B0 ;  /* 0x0000000000007941 */ /* 0x000fea0003800200 */
.L_x_148:
[----:B------:R-:W3:Y:S01]  /*9120*/  S2UR UR7, SR_CgaCtaId ;  /* 0x00000000000779c3 */ /* 0x000ee20000008800 */
[----:B------:R-:W-:Y:S01]  /*9130*/  ULEA UR6, UR46, UR44, 0x3 ;  /* 0x0000002c2e067291 */ /* 0x000fe2000f8e18ff */
[----:B------:R-:W-:-:S04]  /*9140*/  DEPBAR.LE SB0, 0x0 ;  /* 0x000080000000791a */ /* 0x000fc80000000000 */
[----:B------:R-:W-:-:S04]  /*9150*/  UIADD3 UR6, UPT, UPT, UR6, 0x130, URZ ;  /* 0x0000013006067890 */ /* 0x000fc8000fffe0ff */
[----:B---3--:R-:W-:-:S09]  /*9160*/  UPRMT UR6, UR7, 0x654, UR6 ;  /* 0x0000065407067896 */ /* 0x008fd20008000006 */
[----:B------:R-:W-:Y:S01]  /*9170*/  SYNCS.ARRIVE.TRANS64.RED.A1T0 RZ, [UR6], RZ ;  /* 0x000000ffffff79a7 */ /* 0x000fe20008100406 */
[----:B------:R-:W-:Y:S05]  /*9180*/  EXIT ;  /* 0x000000000000794d */ /* 0x000fea0003800000 */
.L_x_25:
[----:B--2---:R2:W3:Y:S02]  /*9190*/  SYNCS.PHASECHK.TRANS64.TRYWAIT P0, [R0+URZ+0x1d0], R2 ;  /* 0x0001d002000075a7 */ /* 0x0044e400080011ff */
[----:B---3--:R-:W-:Y:S05]  /*91a0*/  @!P0 NANOSLEEP.SYNCS 0x989680 ;  /* 0x009896800000895d */ /* 0x008fea0003900000 */
[----:B------:R-:W3:Y:S02]  /*91b0*/  @!P0 SYNCS.PHASECHK.TRANS64 P0, [R0+URZ+0x1d0], R2 ;  /* 0x0001d002000085a7 */ /* 0x000ee400080010ff */
[----:B---3--:R-:W-:Y:S05]  /*91c0*/  @!P0 BRA `(.L_x_25) ;  /* 0xfffffffc00f08947 */ /* 0x008fea000383ffff */
[----:B------:R-:W-:Y:S05]  /*91d0*/  BRA `(.L_x_152) ;  /* 0xffffff8c00247947 */ /* 0x000fea000383ffff */
.L_x_28:
[----:B--2---:R-:W-:-:S07]  /*91e0*/  MOV R0, UR33 ;  /* 0x0000002100007c02 */ /* 0x004fce0008000f00 */
.L_x_153:
[----:B--2---:R2:W3:Y:S02]  /*91f0*/  SYNCS.PHASECHK.TRANS64.TRYWAIT P0, [R0+URZ+0x88], R3 ;  /* 0x00008803000075a7 */ /* 0x0044e400080011ff */
[----:B---3--:R-:W-:Y:S05]  /*9200*/  @!P0 NANOSLEEP.SYNCS 0x989680 ;  /* 0x009896800000895d */ /* 0x008fea0003900000 */
[----:B------:R-:W3:Y:S02]  /*9210*/  @!P0 SYNCS.PHASECHK.TRANS64 P0, [R0+URZ+0x88], R3 ;  /* 0x00008803000085a7 */ /* 0x000ee400080010ff */
[----:B---3--:R-:W-:Y:S05]  /*9220*/  @!P0 BRA `(.L_x_153) ;  /* 0xfffffffc00f08947 */ /* 0x008fea000383ffff */
[----:B------:R-:W-:Y:S05]  /*9230*/  BRA `(.L_x_27) ;  /* 0xffffff8c00687947 */ /* 0x000fea000383ffff */
.L_x_35:
[----:B-1----:R-:W-:-:S07]  /*9240*/  MOV R0, UR17 ;  /* 0x0000001100007c02 */ /* 0x002fce0008000f00 */
.L_x_154:
[----:B-1----:R1:W2:Y:S02]  /*9250*/  SYNCS.PHASECHK.TRANS64.TRYWAIT P0, [R0+URZ+0x88], R3 ;  /* 0x00008803000075a7 */ /* 0x0022a400080011ff */
[----:B--2---:R-:W-:Y:S05]  /*9260*/  @!P0 NANOSLEEP.SYNCS 0x989680 ;  /* 0x009896800000895d */ /* 0x004fea0003900000 */
[----:B------:R-:W2:Y:S02]  /*9270*/  @!P0 SYNCS.PHASECHK.TRANS64 P0, [R0+URZ+0x88], R3 ;  /* 0x00008803000085a7 */ /* 0x000ea400080010ff */
[----:B--2---:R-:W-:Y:S05]  /*9280*/  @!P0 BRA `(.L_x_154) ;  /* 0xfffffffc00f08947 */ /* 0x004fea000383ffff */
[----:B------:R-:W-:Y:S05]  /*9290*/  BRA `(.L_x_34) ;  /* 0xffffff9000307947 */ /* 0x000fea000383ffff */
.L_x_40:
[----:B-1----:R1:W2:Y:S02]  /*92a0*/  SYNCS.PHASECHK.TRANS64.TRYWAIT P0, [R3+URZ+0x160], R0 ;  /* 0x00016000030075a7 */ /* 0x0022a400080011ff */
[----:B--2---:R-:W-:Y:S05]  /*92b0*/  @!P0 NANOSLEEP.SYNCS 0x989680 ;  /* 0x009896800000895d */ /* 0x004fea0003900000 */
[----:B------:R-:W2:Y:S02]  /*92c0*/  @!P0 SYNCS.PHASECHK.TRANS64 P0, [R3+URZ+0x160], R0 ;  /* 0x00016000030085a7 */ /* 0x000ea400080010ff */
[----:B--2---:R-:W-:Y:S05]  /*92d0*/  @!P0 BRA `(.L_x_40) ;  /* 0xfffffffc00f08947 */ /* 0x004fea000383ffff */
[----:B------:R-:W-:Y:S05]  /*92e0*/  BRA `(.L_x_155) ;  /* 0xffffff9000d07947 */ /* 0x000fea000383ffff */
.L_x_44:
[----:B------:R-:W-:-:S07]  /*92f0*/  MOV R0, UR4 ;  /* 0x0000000400007c02 */ /* 0x000fce0008000f00 */
.L_x_156:
[----:B-1----:R1:W2:Y:S02]  /*9300*/  SYNCS.PHASECHK.TRANS64.TRYWAIT P0, [R0+URZ], R2 ;  /* 0x00000002000075a7 */ /* 0x0022a400080011ff */
[----:B--2---:R-:W-:Y:S05]  /*9310*/  @!P0 NANOSLEEP.SYNCS 0x989680 ;  /* 0x009896800000895d */ /* 0x004fea0003900000 */
[----:B------:R-:W2:Y:S02]  /*9320*/  @!P0 SYNCS.PHASECHK.TRANS64 P0, [R0+URZ], R2 ;  /* 0x00000002000085a7 */ /* 0x000ea400080010ff */
[----:B--2---:R-:W-:Y:S05]  /*9330*/  @!P0 BRA `(.L_x_156) ;  /* 0xfffffffc00f08947 */ /* 0x004fea000383ffff */
[----:B------:R-:W-:Y:S05]  /*9340*/  BRA `(.L_x_157) ;  /* 0xffffff98007c7947 */ /* 0x000fea000383ffff */
.L_x_45:
[----:B------:R-:W-:-:S07]  /*9350*/  MOV R0, UR5 ;  /* 0x0000000500007c02 */ /* 0x000fce0008000f00 */
.L_x_158:
[----:B-1----:R1:W2:Y:S02]  /*9360*/  SYNCS.PHASECHK.TRANS64.TRYWAIT P0, [R0+URZ], R3 ;  /* 0x00000003000075a7 */ /* 0x0022a400080011ff */
[----:B--2---:R-:W-:Y:S05]  /*9370*/  @!P0 NANOSLEEP.SYNCS 0x989680 ;  /* 0x009896800000895d */ /* 0x004fea0003900000 */
[----:B------:R-:W2:Y:S02]  /*9380*/  @!P0 SYNCS.PHASECHK.TRANS64 P0, [R0+URZ], R3 ;  /* 0x00000003000085a7 */ /* 0x000ea400080010ff */
[----:B--2---:R-:W-:Y:S05]  /*9390*/  @!P0 BRA `(.L_x_158) ;  /* 0xfffffffc00f08947 */ /* 0x004fea000383ffff */
[----:B------:R-:W-:Y:S05]  /*93a0*/  BRA `(.L_x_159) ;  /* 0xffffff9800887947 */ /* 0x000fea000383ffff */
.L_x_46:
[----:B------:R-:W-:-:S07]  /*93b0*/  MOV R0, UR5 ;  /* 0x0000000500007c02 */ /* 0x000fce0008000f00 */
.L_x_160:
[----:B-1----:R1:W2:Y:S02]  /*93c0*/  SYNCS.PHASECHK.TRANS64.TRYWAIT P0, [R0+URZ], R3 ;  /* 0x00000003000075a7 */ /* 0x0022a400080011ff */
[----:B--2---:R-:W-:Y:S05]  /*93d0*/  @!P0 NANOSLEEP.SYNCS 0x989680 ;  /* 0x009896800000895d */ /* 0x004fea0003900000 */
[----:B------:R-:W2:Y:S02]  /*93e0*/  @!P0 SYNCS.PHASECHK.TRANS64 P0, [R0+URZ], R3 ;  /* 0x00000003000085a7 */ /* 0x000ea400080010ff */
[----:B--2---:R-:W-:Y:S05]  /*93f0*/  @!P0 BRA `(.L_x_160) ;  /* 0xfffffffc00f08947 */ /* 0x004fea000383ffff */
[----:B------:R-:W-:Y:S05]  /*9400*/  BRA `(.L_x_161) ;  /* 0xffffff9800947947 */ /* 0x000fea000383ffff */
.L_x_47:
[----:B------:R-:W-:-:S07]  /*9410*/  MOV R0, UR5 ;  /* 0x0000000500007c02 */ /* 0x000fce0008000f00 */
.L_x_162:
[----:B-1----:R1:W2:Y:S02]  /*9420*/  SYNCS.PHASECHK.TRANS64.TRYWAIT P0, [R0+URZ], R3 ;  /* 0x00000003000075a7 */ /* 0x0022a400080011ff */
[----:B--2---:R-:W-:Y:S05]  /*9430*/  @!P0 NANOSLEEP.SYNCS 0x989680 ;  /* 0x009896800000895d */ /* 0x004fea0003900000 */
[----:B------:R-:W2:Y:S02]  /*9440*/  @!P0 SYNCS.PHASECHK.TRANS64 P0, [R0+URZ], R3 ;  /* 0x00000003000085a7 */ /* 0x000ea400080010ff */
[----:B--2---:R-:W-:Y:S05]  /*9450*/  @!P0 BRA `(.L_x_162) ;  /* 0xfffffffc00f08947 */ /* 0x004fea000383ffff */
[----:B------:R-:W-:Y:S05]  /*9460*/  BRA `(.L_x_163) ;  /* 0xffffff9800a07947 */ /* 0x000fea000383ffff */
.L_x_48:
[----:B------:R-:W-:-:S07]  /*9470*/  MOV R0, UR5 ;  /* 0x0000000500007c02 */ /* 0x000fce0008000f00 */
.L_x_164:
[----:B-1----:R1:W2:Y:S02]  /*9480*/  SYNCS.PHASECHK.TRANS64.TRYWAIT P0, [R0+URZ], R3 ;  /* 0x00000003000075a7 */ /* 0x0022a400080011ff */
[----:B--2---:R-:W-:Y:S05]  /*9490*/  @!P0 NANOSLEEP.SYNCS 0x989680 ;  /* 0x009896800000895d */ /* 0x004fea0003900000 */
[----:B------:R-:W2:Y:S02]  /*94a0*/  @!P0 SYNCS.PHASECHK.TRANS64 P0, [R0+URZ], R3 ;  /* 0x00000003000085a7 */ /* 0x000ea400080010ff */
[----:B--2---:R-:W-:Y:S05]  /*94b0*/  @!P0 BRA `(.L_x_164) ;  /* 0xfffffffc00f08947 */ /* 0x004fea000383ffff */
[----:B------:R-:W-:Y:S05]  /*94c0*/  BRA `(.L_x_165) ;  /* 0xffffff9800ac7947 */ /* 0x000fea000383ffff */
.L_x_49:
[----:B------:R-:W-:-:S07]  /*94d0*/  MOV R0, UR5 ;  /* 0x0000000500007c02 */ /* 0x000fce0008000f00 */
.L_x_166:
[----:B-1----:R1:W2:Y:S02]  /*94e0*/  SYNCS.PHASECHK.TRANS64.TRYWAIT P0, [R0+URZ], R3 ;  /* 0x00000003000075a7 */ /* 0x0022a400080011ff */
[----:B--2---:R-:W-:Y:S05]  /*94f0*/  @!P0 NANOSLEEP.SYNCS 0x989680 ;  /* 0x009896800000895d */ /* 0x004fea0003900000 */
[----:B------:R-:W2:Y:S02]  /*9500*/  @!P0 SYNCS.PHASECHK.TRANS64 P0, [R0+URZ], R3 ;  /* 0x00000003000085a7 */ /* 0x000ea400080010ff */
[----:B--2---:R-:W-:Y:S05]  /*9510*/  @!P0 BRA `(.L_x_166) ;  /* 0xfffffffc00f08947 */ /* 0x004fea000383ffff */
[----:B------:R-:W-:Y:S05]  /*9520*/  BRA `(.L_x_167) ;  /* 0xffffff9800b87947 */ /* 0x000fea000383ffff */
.L_x_50:
[----:B------:R-:W-:-:S07]  /*9530*/  MOV R0, UR5 ;  /* 0x0000000500007c02 */ /* 0x000fce0008000f00 */
.L_x_168:
[----:B-1----:R1:W2:Y:S02]  /*9540*/  SYNCS.PHASECHK.TRANS64.TRYWAIT P0, [R0+URZ], R3 ;  /* 0x00000003000075a7 */ /* 0x0022a400080011ff */
[----:B--2---:R-:W-:Y:S05]  /*9550*/  @!P0 NANOSLEEP.SYNCS 0x989680 ;  /* 0x009896800000895d */ /* 0x004fea0003900000 */
[----:B------:R-:W2:Y:S02]  /*9560*/  @!P0 SYNCS.PHASECHK.TRANS64 P0, [R0+URZ], R3 ;  /* 0x00000003000085a7 */ /* 0x000ea400080010ff */
[----:B--2---:R-:W-:Y:S05]  /*9570*/  @!P0 BRA `(.L_x_168) ;  /* 0xfffffffc00f08947 */ /* 0x004fea000383ffff */
[----:B------:R-:W-:Y:S05]  /*9580*/  BRA `(.L_x_169) ;  /* 0xffffff9800c47947 */ /* 0x000fea000383ffff */
.L_x_51:
[----:B------:R-:W-:-:S07]  /*9590*/  MOV R0, UR5 ;  /* 0x0000000500007c02 */ /* 0x000fce0008000f00 */
.L_x_170:
[----:B-1----:R1:W2:Y:S02]  /*95a0*/  SYNCS.PHASECHK.TRANS64.TRYWAIT P0, [R0+URZ], R3 ;  /* 0x00000003000075a7 */ /* 0x0022a400080011ff */
[----:B--2---:R-:W-:Y:S05]  /*95b0*/  @!P0 NANOSLEEP.SYNCS 0x989680 ;  /* 0x009896800000895d */ /* 0x004fea0003900000 */
[----:B------:R-:W2:Y:S02]  /*95c0*/  @!P0 SYNCS.PHASECHK.TRANS64 P0, [R0+URZ], R3 ;  /* 0x00000003000085a7 */ /* 0x000ea400080010ff */
[----:B--2---:R-:W-:Y:S05]  /*95d0*/  @!P0 BRA `(.L_x_170) ;  /* 0xfffffffc00f08947 */ /* 0x004fea000383ffff */
[----:B------:R-:W-:Y:S05]  /*95e0*/  BRA `(.L_x_171) ;  /* 0xffffff9800d07947 */ /* 0x000fea000383ffff */
.L_x_52:
[----:B------:R-:W-:-:S07]  /*95f0*/  MOV R0, UR5 ;  /* 0x0000000500007c02 */ /* 0x000fce0008000f00 */
.L_x_172:
[----:B-1----:R1:W2:Y:S02]  /*9600*/  SYNCS.PHASECHK.TRANS64.TRYWAIT P0, [R0+URZ], R3 ;  /* 0x00000003000075a7 */ /* 0x0022a400080011ff */
[----:B--2---:R-:W-:Y:S05]  /*9610*/  @!P0 NANOSLEEP.SYNCS 0x989680 ;  /* 0x009896800000895d */ /* 0x004fea0003900000 */
[----:B------:R-:W2:Y:S02]  /*9620*/  @!P0 SYNCS.PHASECHK.TRANS64 P0, [R0+URZ], R3 ;  /* 0x00000003000085a7 */ /* 0x000ea400080010ff */
[----:B--2---:R-:W-:Y:S05]  /*9630*/  @!P0 BRA `(.L_x_172) ;  /* 0xfffffffc00f08947 */ /* 0x004fea000383ffff */
[----:B------:R-:W-:Y:S05]  /*9640*/  BRA `(.L_x_173) ;  /* 0xffffff9800dc7947 */ /* 0x000fea000383ffff */
.L_x_53:
[----:B------:R-:W-:-:S07]  /*9650*/  MOV R0, UR5 ;  /* 0x0000000500007c02 */ /* 0x000fce0008000f00 */
.L_x_174:
[----:B-1----:R1:W2:Y:S02]  /*9660*/  SYNCS.PHASECHK.TRANS64.TRYWAIT P0, [R0+URZ], R3 ;  /* 0x00000003000075a7 */ /* 0x0022a400080011ff */
[----:B--2---:R-:W-:Y:S05]  /*9670*/  @!P0 NANOSLEEP.SYNCS 0x989680 ;  /* 0x009896800000895d */ /* 0x004fea0003900000 */
[----:B------:R-:W2:Y:S02]  /*9680*/  @!P0 SYNCS.PHASECHK.TRANS64 P0, [R0+URZ], R3 ;  /* 0x00000003000085a7 */ /* 0x000ea400080010ff */
[----:B--2---:R-:W-:Y:S05]  /*9690*/  @!P0 BRA `(.L_x_174) ;  /* 0xfffffffc00f08947 */ /* 0x004fea000383ffff */
[----:B------:R-:W-:Y:S05]  /*96a0*/  BRA `(.L_x_175) ;  /* 0xffffff9800e87947 */ /* 0x000fea000383ffff */
.L_x_54:
[----:B------:R-:W-:-:S07]  /*96b0*/  MOV R0, UR5 ;  /* 0x0000000500007c02 */ /* 0x000fce0008000f00 */
.L_x_176:
[----:B-1----:R1:W2:Y:S02]  /*96c0*/  SYNCS.PHASECHK.TRANS64.TRYWAIT P0, [R0+URZ], R3 ;  /* 0x00000003000075a7 */ /* 0x0022a400080011ff */
[----:B--2---:R-:W-:Y:S05]  /*96d0*/  @!P0 NANOSLEEP.SYNCS 0x989680 ;  /* 0x009896800000895d */ /* 0x004fea0003900000 */
[----:B------:R-:W2:Y:S02]  /*96e0*/  @!P0 SYNCS.PHASECHK.TRANS64 P0, [R0+URZ], R3 ;  /* 0x00000003000085a7 */ /* 0x000ea400080010ff */
[----:B--2---:R-:W-:Y:S05]  /*96f0*/  @!P0 BRA `(.L_x_176) ;  /* 0xfffffffc00f08947 */ /* 0x004fea000383ffff */
[----:B------:R-:W-:Y:S05]  /*9700*/  BRA `(.L_x_177) ;  /* 0xffffff9800f47947 */ /* 0x000fea000383ffff */
.L_x_55:
[----:B------:R-:W-:-:S07]  /*9710*/  MOV R0, UR5 ;  /* 0x0000000500007c02 */ /* 0x000fce0008000f00 */
.L_x_178:
[----:B-1----:R1:W2:Y:S02]  /*9720*/  SYNCS.PHASECHK.TRANS64.TRYWAIT P0, [R0+URZ], R3 ;  /* 0x00000003000075a7 */ /* 0x0022a400080011ff */
[----:B--2---:R-:W-:Y:S05]  /*9730*/  @!P0 NANOSLEEP.SYNCS 0x989680 ;  /* 0x009896800000895d */ /* 0x004fea0003900000 */
[----:B------:R-:W2:Y:S02]  /*9740*/  @!P0 SYNCS.PHASECHK.TRANS64 P0, [R0+URZ], R3 ;  /* 0x00000003000085a7 */ /* 0x000ea400080010ff */
[----:B--2---:R-:W-:Y:S05]  /*9750*/  @!P0 BRA `(.L_x_178) ;  /* 0xfffffffc00f08947 */ /* 0x004fea000383ffff */
[----:B------:R-:W-:Y:S05]  /*9760*/  BRA `(.L_x_179) ;  /* 0xffffff9c00007947 */ /* 0x000fea000383ffff */
.L_x_56:
[----:B------:R-:W-:-:S07]  /*9770*/  MOV R0, UR5 ;  /* 0x0000000500007c02 */ /* 0x000fce0008000f00 */
.L_x_180:
[----:B-1----:R1:W2:Y:S02]  /*9780*/  SYNCS.PHASECHK.TRANS64.TRYWAIT P0, [R0+URZ], R3 ;  /* 0x00000003000075a7 */ /* 0x0022a400080011ff */
[----:B--2---:R-:W-:Y:S05]  /*9790*/  @!P0 NANOSLEEP.SYNCS 0x989680 ;  /* 0x009896800000895d */ /* 0x004fea0003900000 */
[----:B------:R-:W2:Y:S02]  /*97a0*/  @!P0 SYNCS.PHASECHK.TRANS64 P0, [R0+URZ], R3 ;  /* 0x00000003000085a7 */ /* 0x000ea400080010ff */
[----:B--2---:R-:W-:Y:S05]  /*97b0*/  @!P0 BRA `(.L_x_180) ;  /* 0xfffffffc00f08947 */ /* 0x004fea000383ffff */
[----:B------:R-:W-:Y:S05]  /*97c0*/  BRA `(.L_x_181) ;  /* 0xffffff9c000c7947 */ /* 0x000fea000383ffff */
.L_x_57:
[----:B------:R-:W-:-:S07]  /*97d0*/  MOV R0, UR5 ;  /* 0x0000000500007c02 */ /* 0x000fce0008000f00 */
.L_x_182:
[----:B-1----:R1:W2:Y:S02]  /*97e0*/  SYNCS.PHASECHK.TRANS64.TRYWAIT P0, [R0+URZ], R3 ;  /* 0x00000003000075a7 */ /* 0x0022a400080011ff */
[----:B--2---:R-:W-:Y:S05]  /*97f0*/  @!P0 NANOSLEEP.SYNCS 0x989680 ;  /* 0x009896800000895d */ /* 0x004fea0003900000 */
[----:B------:R-:W2:Y:S02]  /*9800*/  @!P0 SYNCS.PHASECHK.TRANS64 P0, [R0+URZ], R3 ;  /* 0x00000003000085a7 */ /* 0x000ea400080010ff */
[----:B--2---:R-:W-:Y:S05]  /*9810*/  @!P0 BRA `(.L_x_182) ;  /* 0xfffffffc00f08947 */ /* 0x004fea000383ffff */
[----:B------:R-:W-:Y:S05]  /*9820*/  BRA `(.L_x_183) ;  /* 0xffffff9c00187947 */ /* 0x000fea000383ffff */
.L_x_58:
[----:B------:R-:W-:-:S07]  /*9830*/  MOV R0, UR5 ;  /* 0x0000000500007c02 */ /* 0x000fce0008000f00 */
.L_x_184:
[----:B-1----:R1:W2:Y:S02]  /*9840*/  SYNCS.PHASECHK.TRANS64.TRYWAIT P0, [R0+URZ], R3 ;  /* 0x00000003000075a7 */ /* 0x0022a400080011ff */
[----:B--2---:R-:W-:Y:S05]  /*9850*/  @!P0 NANOSLEEP.SYNCS 0x989680 ;  /* 0x009896800000895d */ /* 0x004fea0003900000 */
[----:B------:R-:W2:Y:S02]  /*9860*/  @!P0 SYNCS.PHASECHK.TRANS64 P0, [R0+URZ], R3 ;  /* 0x00000003000085a7 */ /* 0x000ea400080010ff */
[----:B--2---:R-:W-:Y:S05]  /*9870*/  @!P0 BRA `(.L_x_184) ;  /* 0xfffffffc00f08947 */ /* 0x004fea000383ffff */
[----:B------:R-:W-:Y:S05]  /*9880*/  BRA `(.L_x_185) ;  /* 0xffffff9c00247947 */ /* 0x000fea000383ffff */
.L_x_59:
[----:B------:R-:W-:-:S07]  /*9890*/  MOV R0, UR5 ;  /* 0x0000000500007c02 */ /* 0x000fce0008000f00 */
.L_x_186:
[----:B-1----:R1:W2:Y:S02]  /*98a0*/  SYNCS.PHASECHK.TRANS64.TRYWAIT P0, [R0+URZ], R3 ;  /* 0x00000003000075a7 */ /* 0x0022a400080011ff */
[----:B--2---:R-:W-:Y:S05]  /*98b0*/  @!P0 NANOSLEEP.SYNCS 0x989680 ;  /* 0x009896800000895d */ /* 0x004fea0003900000 */
[----:B------:R-:W2:Y:S02]  /*98c0*/  @!P0 SYNCS.PHASECHK.TRANS64 P0, [R0+URZ], R3 ;  /* 0x00000003000085a7 */ /* 0x000ea400080010ff */
[----:B--2---:R-:W-:Y:S05]  /*98d0*/  @!P0 BRA `(.L_x_186) ;  /* 0xfffffffc00f08947 */ /* 0x004fea000383ffff */
[----:B------:R-:W-:Y:S05]  /*98e0*/  BRA `(.L_x_187) ;  /* 0xffffff9c00307947 */ /* 0x000fea000383ffff */
.L_x_62:
[----:B-1----:R1:W2:Y:S02]  /*98f0*/  SYNCS.PHASECHK.TRANS64.TRYWAIT P0, [R2+URZ+0x1c0], R4 ;  /* 0x0001c004020075a7 */ /* 0x0022a400080011ff */
[----:B--2---:R-:W-:Y:S05]  /*9900*/  @!P0 NANOSLEEP.SYNCS 0x989680 ;  /* 0x009896800000895d */ /* 0x004fea0003900000 */
[----:B------:R-:W2:Y:S02]  /*9910*/  @!P0 SYNCS.PHASECHK.TRANS64 P0, [R2+URZ+0x1c0], R4 ;  /* 0x0001c004020085a7 */ /* 0x000ea400080010ff */
[----:B--2---:R-:W-:Y:S05]  /*9920*/  @!P0 BRA `(.L_x_62) ;  /* 0xfffffffc00f08947 */ /* 0x004fea000383ffff */
[----:B------:R-:W-:Y:S05]  /*9930*/  BRA `(.L_x_188) ;  /* 0xffffff9c00947947 */ /* 0x000fea000383ffff */
.L_x_63:
[----:B------:R-:W-:-:S07]  /*9940*/  MOV R2, UR4 ;  /* 0x0000000400027c02 */ /* 0x000fce0008000f00 */
.L_x_189:
[----:B-1----:R1:W2:Y:S02]  /*9950*/  SYNCS.PHASECHK.TRANS64.TRYWAIT P0, [R2+URZ+0x170], R5 ;  /* 0x00017005020075a7 */ /* 0x0022a400080011ff */
[----:B--2---:R-:W-:Y:S05]  /*9960*/  @!P0 NANOSLEEP.SYNCS 0x989680 ;  /* 0x009896800000895d */ /* 0x004fea0003900000 */
[----:B------:R-:W2:Y:S02]  /*9970*/  @!P0 SYNCS.PHASECHK.TRANS64 P0, [R2+URZ+0x170], R5 ;  /* 0x00017005020085a7 */ /* 0x000ea400080010ff */
[----:B--2---:R-:W-:Y:S05]  /*9980*/  @!P0 BRA `(.L_x_189) ;  /* 0xfffffffc00f08947 */ /* 0x004fea000383ffff */
[----:B------:R-:W-:Y:S05]  /*9990*/  BRA `(.L_x_190) ;  /* 0xffffff9c00a47947 */ /* 0x000fea000383ffff */
.L_x_64:
[----:B-1----:R1:W2:Y:S02]  /*99a0*/  SYNCS.PHASECHK.TRANS64.TRYWAIT P1, [R2+URZ+0x160], R4 ;  /* 0x00016004020075a7 */ /* 0x0022a400080211ff */
[----:B--2---:R-:W-:Y:S05]  /*99b0*/  @!P1 NANOSLEEP.SYNCS 0x989680 ;  /* 0x009896800000995d */ /* 0x004fea0003900000 */
[----:B------:R-:W2:Y:S02]  /*99c0*/  @!P1 SYNCS.PHASECHK.TRANS64 P1, [R2+URZ+0x160], R4 ;  /* 0x00016004020095a7 */ /* 0x000ea400080210ff */
[----:B--2---:R-:W-:Y:S05]  /*99d0*/  @!P1 BRA `(.L_x_64) ;  /* 0xfffffffc00f09947 */ /* 0x004fea000383ffff */
[----:B------:R-:W-:Y:S05]  /*99e0*/  BRA `(.L_x_191) ;  /* 0xffffff9c00d47947 */ /* 0x000fea000383ffff */
.L_x_67:
[----:B------:R-:W-:-:S07]  /*99f0*/  MOV R0, UR4 ;  /* 0x0000000400007c02 */ /* 0x000fce0008000f00 */
.L_x_192:
[----:B-1----:R1:W2:Y:S02]  /*9a00*/  SYNCS.PHASECHK.TRANS64.TRYWAIT P0, [R0+URZ+0x170], R2 ;  /* 0x00017002000075a7 */ /* 0x0022a400080011ff */
[----:B--2---:R-:W-:Y:S05]  /*9a10*/  @!P0 NANOSLEEP.SYNCS 0x989680 ;  /* 0x009896800000895d */ /* 0x004fea0003900000 */
[----:B------:R-:W2:Y:S02]  /*9a20*/  @!P0 SYNCS.PHASECHK.TRANS64 P0, [R0+URZ+0x170], R2 ;  /* 0x00017002000085a7 */ /* 0x000ea400080010ff */
[----:B--2---:R-:W-:Y:S05]  /*9a30*/  @!P0 BRA `(.L_x_192) ;  /* 0xfffffffc00f08947 */ /* 0x004fea000383ffff */
[----:B------:R-:W-:Y:S05]  /*9a40*/  BRA `(.L_x_66) ;  /* 0xffffffa000287947 */ /* 0x000fea000383ffff */
.L_x_74:
[----:B-1----:R1:W2:Y:S02]  /*9a50*/  SYNCS.PHASECHK.TRANS64.TRYWAIT P1, [R0+URZ+0x160], R2 ;  /* 0x00016002000075a7 */ /* 0x0022a400080211ff */
[----:B--2---:R-:W-:Y:S05]  /*9a60*/  @!P1 NANOSLEEP.SYNCS 0x989680 ;  /* 0x009896800000995d */ /* 0x004fea0003900000 */
[----:B------:R-:W2:Y:S02]  /*9a70*/  @!P1 SYNCS.PHASECHK.TRANS64 P1, [R0+URZ+0x160], R2 ;  /* 0x00016002000095a7 */ /* 0x000ea400080210ff */
[----:B--2---:R-:W-:Y:S05]  /*9a80*/  @!P1 BRA `(.L_x_74) ;  /* 0xfffffffc00f09947 */ /* 0x004fea000383ffff */
[----:B------:R-:W-:Y:S05]  /*9a90*/  BRA `(.L_x_193) ;  /* 0xffffffa400907947 */ /* 0x000fea000383ffff */
.L_x_75:
[----:B------:R-:W-:-:S07]  /*9aa0*/  MOV R2, UR23 ;  /* 0x0000001700027c02 */ /* 0x000fce0008000f00 */
.L_x_194:
[----:B-1----:R1:W2:Y:S02]  /*9ab0*/  SYNCS.PHASECHK.TRANS64.TRYWAIT P0, [R2+URZ+0x1a0], R0 ;  /* 0x0001a000020075a7 */ /* 0x0022a400080011ff */
[----:B--2---:R-:W-:Y:S05]  /*9ac0*/  @!P0 NANOSLEEP.SYNCS 0x989680 ;  /* 0x009896800000895d */ /* 0x004fea0003900000 */
[----:B------:R-:W2:Y:S02]  /*9ad0*/  @!P0 SYNCS.PHASECHK.TRANS64 P0, [R2+URZ+0x1a0], R0 ;  /* 0x0001a000020085a7 */ /* 0x000ea400080010ff */
[----:B--2---:R-:W-:Y:S05]  /*9ae0*/  @!P0 BRA `(.L_x_194) ;  /* 0xfffffffc00f08947 */ /* 0x004fea000383ffff */
[----:B------:R-:W-:Y:S05]  /*9af0*/  BRA `(.L_x_195) ;  /* 0xffffffa400e07947 */ /* 0x000fea000383ffff */
.L_x_78:
[----:B------:R-:W-:Y:S07]  /*9b00*/  MOV R0, UR5 ;  /* 0x0000000500007c02 */ /* 0x000fee0008000f00 */
.L_x_196:
[----:B-1----:R1:W2:Y:S02]  /*9b10*/  SYNCS.PHASECHK.TRANS64.TRYWAIT P0, [R0+URZ], R2 ;  /* 0x00000002000075a7 */ /* 0x0022a400080011ff */
[----:B--2---:R-:W-:Y:S05]  /*9b20*/  @!P0 NANOSLEEP.SYNCS 0x989680 ;  /* 0x009896800000895d */ /* 0x004fea0003900000 */
[----:B------:R-:W2:Y:S02]  /*9b30*/  @!P0 SYNCS.PHASECHK.TRANS64 P0, [R0+URZ], R2 ;  /* 0x00000002000085a7 */ /* 0x000ea400080010ff */
[----:B--2---:R-:W-:Y:S05]  /*9b40*/  @!P0 BRA `(.L_x_196) ;  /* 0xfffffffc00f08947 */ /* 0x004fea000383ffff */
[----:B------:R-:W-:Y:S05]  /*9b50*/  BRA `(.L_x_77) ;  /* 0xffffffa400fc7947 */ /* 0x000fea000383ffff */
.L_x_81:
[----:B------:R-:W-:-:S07]  /*9b60*/  MOV R0, UR4 ;  /* 0x0000000400007c02 */ /* 0x000fce0008000f00 */
.L_x_197:
[----:B--2---:R2:W4:Y:S02]  /*9b70*/  SYNCS.PHASECHK.TRANS64.TRYWAIT P0, [R0+URZ], R2 ;  /* 0x00000002000075a7 */ /* 0x00452400080011ff */
[----:B----4-:R-:W-:Y:S05]  /*9b80*/  @!P0 NANOSLEEP.SYNCS 0x989680 ;  /* 0x009896800000895d */ /* 0x010fea0003900000 */
[----:B------:R-:W4:Y:S02]  /*9b90*/  @!P0 SYNCS.PHASECHK.TRANS64 P0, [R0+URZ], R2 ;  /* 0x00000002000085a7 */ /* 0x000f2400080010ff */
[----:B----4-:R-:W-:Y:S05]  /*9ba0*/  @!P0 BRA `(.L_x_197) ;  /* 0xfffffffc00f08947 */ /* 0x010fea000383ffff */
[----:B------:R-:W-:Y:S05]  /*9bb0*/  BRA `(.L_x_198) ;  /* 0xffffffa800b07947 */ /* 0x000fea000383ffff */
.L_x_82:
[----:B------:R-:W-:-:S07]  /*9bc0*/  MOV R0, UR5 ;  /* 0x0000000500007c02 */ /* 0x000fce0008000f00 */
.L_x_199:
[----:B-1----:R1:W2:Y:S02]  /*9bd0*/  SYNCS.PHASECHK.TRANS64.TRYWAIT P0, [R0+URZ], R3 ;  /* 0x00000003000075a7 */ /* 0x0022a400080011ff */
[----:B--2---:R-:W-:Y:S05]  /*9be0*/  @!P0 NANOSLEEP.SYNCS 0x989680 ;  /* 0x009896800000895d */ /* 0x004fea0003900000 */
[----:B------:R-:W2:Y:S02]  /*9bf0*/  @!P0 SYNCS.PHASECHK.TRANS64 P0, [R0+URZ], R3 ;  /* 0x00000003000085a7 */ /* 0x000ea400080010ff */
[----:B--2---:R-:W-:Y:S05]  /*9c00*/  @!P0 BRA `(.L_x_199) ;  /* 0xfffffffc00f08947 */ /* 0x004fea000383ffff */
[----:B------:R-:W-:Y:S05]  /*9c10*/  BRA `(.L_x_200) ;  /* 0xffffffa800bc7947 */ /* 0x000fea000383ffff */
.L_x_83:
[----:B------:R-:W-:-:S07]  /*9c20*/  MOV R0, UR5 ;  /* 0x0000000500007c02 */ /* 0x000fce0008000f00 */
.L_x_201:
[----:B-1----:R1:W2:Y:S02]  /*9c30*/  SYNCS.PHASECHK.TRANS64.TRYWAIT P0, [R0+URZ], R3 ;  /* 0x00000003000075a7 */ /* 0x0022a400080011ff */
[----:B--2---:R-:W-:Y:S05]  /*9c40*/  @!P0 NANOSLEEP.SYNCS 0x989680 ;  /* 0x009896800000895d */ /* 0x004fea0003900000 */
[----:B------:R-:W2:Y:S02]  /*9c50*/  @!P0 SYNCS.PHASECHK.TRANS64 P0, [R0+URZ], R3 ;  /* 0x00000003000085a7 */ /* 0x000ea400080010ff */
[----:B--2---:R-:W-:Y:S05]  /*9c60*/  @!P0 BRA `(.L_x_201) ;  /* 0xfffffffc00f08947 */ /* 0x004fea000383ffff */
[----:B------:R-:W-:Y:S05]  /*9c70*/  BRA `(.L_x_202) ;  /* 0xffffffa800c87947 */ /* 0x000fea000383ffff */
.L_x_84:
[----:B-1----:R-:W-:-:S07]  /*9c80*/  MOV R0, UR4 ;  /* 0x0000000400007c02 */ /* 0x002fce0008000f00 */
.L_x_203:
[----:B-1----:R1:W2:Y:S02]  /*9c90*/  SYNCS.PHASECHK.TRANS64.TRYWAIT P0, [R0+URZ], R2 ;  /* 0x00000002000075a7 */ /* 0x0022a400080011ff */
[----:B--2---:R-:W-:Y:S05]  /*9ca0*/  @!P0 NANOSLEEP.SYNCS 0x989680 ;  /* 0x009896800000895d */ /* 0x004fea0003900000 */
[----:B------:R-:W2:Y:S02]  /*9cb0*/  @!P0 SYNCS.PHASECHK.TRANS64 P0, [R0+URZ], R2 ;  /* 0x00000002000085a7 */ /* 0x000ea400080010ff */
[----:B--2---:R-:W-:Y:S05]  /*9cc0*/  @!P0 BRA `(.L_x_203) ;  /* 0xfffffffc00f08947 */ /* 0x004fea000383ffff */
[----:B------:R-:W-:Y:S05]  /*9cd0*/  BRA `(.L_x_204) ;  /* 0xffffffa800d47947 */ /* 0x000fea000383ffff */
.L_x_89:
[----:B--2---:R2:W3:Y:S02]  /*9ce0*/  SYNCS.PHASECHK.TRANS64.TRYWAIT P0, [R12+URZ+0x160], R0 ;  /* 0x000160000c0075a7 */ /* 0x0044e400080011ff */
[----:B---3--:R-:W-:Y:S05]  /*9cf0*/  @!P0 NANOSLEEP.SYNCS 0x989680 ;  /* 0x009896800000895d */ /* 0x008fea0003900000 */
[----:B------:R-:W3:Y:S02]  /*9d00*/  @!P0 SYNCS.PHASECHK.TRANS64 P0, [R12+URZ+0x160], R0 ;  /* 0x000160000c0085a7 */ /* 0x000ee400080010ff */
[----:B---3--:R-:W-:Y:S05]  /*9d10*/  @!P0 BRA `(.L_x_89) ;  /* 0xfffffffc00f08947 */ /* 0x008fea000383ffff */
[----:B------:R-:W-:Y:S05]  /*9d20*/  BRA `(.L_x_205) ;  /* 0xffffffb000047947 */ /* 0x000fea000383ffff */
.L_x_92:
[----:B--2---:R-:W-:Y:S07]  /*9d30*/  MOV R0, UR21 ;  /* 0x0000001500007c02 */ /* 0x004fee0008000f00 */
.L_x_206:
[----:B--2---:R2:W3:Y:S02]  /*9d40*/  SYNCS.PHASECHK.TRANS64.TRYWAIT P2, [R0+URZ+0x158], R6 ;  /* 0x00015806000075a7 */ /* 0x0044e400080411ff */
[----:B---3--:R-:W-:Y:S05]  /*9d50*/  @!P2 NANOSLEEP.SYNCS 0x989680 ;  /* 0x009896800000a95d */ /* 0x008fea0003900000 */
[----:B------:R-:W3:Y:S02]  /*9d60*/  @!P2 SYNCS.PHASECHK.TRANS64 P2, [R0+URZ+0x158], R6 ;  /* 0x000158060000a5a7 */ /* 0x000ee400080410ff */
[----:B---3--:R-:W-:Y:S05]  /*9d70*/  @!P2 BRA `(.L_x_206) ;  /* 0xfffffffc00f0a947 */ /* 0x008fea000383ffff */
[----:B------:R-:W-:Y:S05]  /*9d80*/  BRA `(.L_x_91) ;  /* 0xffffffb4006c7947 */ /* 0x000fea000383ffff */
.L_x_95:
[----:B------:R-:W-:Y:S07]  /*9d90*/  MOV R0, UR21 ;  /* 0x0000001500007c02 */ /* 0x000fee0008000f00 */
.L_x_207:
[----:B--2---:R2:W3:Y:S02]  /*9da0*/  SYNCS.PHASECHK.TRANS64.TRYWAIT P0, [R0+URZ+0x130], R9 ;  /* 0x00013009000075a7 */ /* 0x0044e400080011ff */
[----:B---3--:R-:W-:Y:S05]  /*9db0*/  @!P0 NANOSLEEP.SYNCS 0x989680 ;  /* 0x009896800000895d */ /* 0x008fea0003900000 */
[----:B------:R-:W3:Y:S02]  /*9dc0*/  @!P0 SYNCS.PHASECHK.TRANS64 P0, [R0+URZ+0x130], R9 ;  /* 0x00013009000085a7 */ /* 0x000ee400080010ff */
[----:B---3--:R-:W-:Y:S05]  /*9dd0*/  @!P0 BRA `(.L_x_207) ;  /* 0xfffffffc00f08947 */ /* 0x008fea000383ffff */
[----:B------:R-:W-:Y:S05]  /*9de0*/  BRA `(.L_x_208) ;  /* 0xffffffb400c87947 */ /* 0x000fea000383ffff */
.L_x_96:
[----:B------:R-:W-:Y:S07]  /*9df0*/  MOV R0, UR21 ;  /* 0x0000001500007c02 */ /* 0x000fee0008000f00 */
.L_x_209:
[----:B--2---:R2:W3:Y:S02]  /*9e00*/  SYNCS.PHASECHK.TRANS64.TRYWAIT P0, [R0+URZ+0x138], R9 ;  /* 0x00013809000075a7 */ /* 0x0044e400080011ff */
[----:B---3--:R-:W-:Y:S05]  /*9e10*/  @!P0 NANOSLEEP.SYNCS 0x989680 ;  /* 0x009896800000895d */ /* 0x008fea0003900000 */
[----:B------:R-:W3:Y:S02]  /*9e20*/  @!P0 SYNCS.PHASECHK.TRANS64 P0, [R0+URZ+0x138], R9 ;  /* 0x00013809000085a7 */ /* 0x000ee400080010ff */
[----:B---3--:R-:W-:Y:S05]  /*9e30*/  @!P0 BRA `(.L_x_209) ;  /* 0xfffffffc00f08947 */ /* 0x008fea000383ffff */
[----:B------:R-:W-:Y:S05]  /*9e40*/  BRA `(.L_x_210) ;  /* 0xffffffb800007947 */ /* 0x000fea000383ffff */
.L_x_97:
[----:B------:R-:W-:Y:S07]  /*9e50*/  MOV R0, UR21 ;  /* 0x0000001500007c02 */ /* 0x000fee0008000f00 */
.L_x_211:
[----:B--2---:R2:W3:Y:S02]  /*9e60*/  SYNCS.PHASECHK.TRANS64.TRYWAIT P0, [R0+URZ+0x140], R9 ;  /* 0x00014009000075a7 */ /* 0x0044e400080011ff */
[----:B---3--:R-:W-:Y:S05]  /*9e70*/  @!P0 NANOSLEEP.SYNCS 0x989680 ;  /* 0x009896800000895d */ /* 0x008fea0003900000 */
[----:B------:R-:W3:Y:S02]  /*9e80*/  @!P0 SYNCS.PHASECHK.TRANS64 P0, [R0+URZ+0x140], R9 ;  /* 0x00014009000085a7 */ /* 0x000ee400080010ff */
[----:B---3--:R-:W-:Y:S05]  /*9e90*/  @!P0 BRA `(.L_x_211) ;  /* 0xfffffffc00f08947 */ /* 0x008fea000383ffff */
[----:B------:R-:W-:Y:S05]  /*9ea0*/  BRA `(.L_x_212) ;  /* 0xffffffb800447947 */ /* 0x000fea000383ffff */
.L_x_98:
[----:B------:R-:W-:Y:S07]  /*9eb0*/  MOV R0, UR21 ;  /* 0x0000001500007c02 */ /* 0x000fee0008000f00 */
.L_x_213:
[----:B--2---:R2:W3:Y:S02]  /*9ec0*/  SYNCS.PHASECHK.TRANS64.TRYWAIT P0, [R0+URZ+0x148], R9 ;  /* 0x00014809000075a7 */ /* 0x0044e400080011ff */
[----:B---3--:R-:W-:Y:S05]  /*9ed0*/  @!P0 NANOSLEEP.SYNCS 0x989680 ;  /* 0x009896800000895d */ /* 0x008fea0003900000 */
[----:B------:R-:W3:Y:S02]  /*9ee0*/  @!P0 SYNCS.PHASECHK.TRANS64 P0, [R0+URZ+0x148], R9 ;  /* 0x00014809000085a7 */ /* 0x000ee400080010ff */
[----:B---3--:R-:W-:Y:S05]  /*9ef0*/  @!P0 BRA `(.L_x_213) ;  /* 0xfffffffc00f08947 */ /* 0x008fea000383ffff */
[----:B------:R-:W-:Y:S05]  /*9f00*/  BRA `(.L_x_214) ;  /* 0xffffffb800847947 */ /* 0x000fea000383ffff */
.L_x_100:
[----:B------:R-:W-:-:S07]  /*9f10*/  MOV R0, UR21 ;  /* 0x0000001500007c02 */ /* 0x000fce0008000f00 */
.L_x_215:
[----:B---3--:R3:W4:Y:S02]  /*9f20*/  SYNCS.PHASECHK.TRANS64.TRYWAIT P0, [R0+URZ+0x130], R2 ;  /* 0x00013002000075a7 */ /* 0x00872400080011ff */
[----:B----4-:R-:W-:Y:S05]  /*9f30*/  @!P0 NANOSLEEP.SYNCS 0x989680 ;  /* 0x009896800000895d */ /* 0x010fea0003900000 */
[----:B------:R-:W4:Y:S02]  /*9f40*/  @!P0 SYNCS.PHASECHK.TRANS64 P0, [R0+URZ+0x130], R2 ;  /* 0x00013002000085a7 */ /* 0x000f2400080010ff */
[----:B----4-:R-:W-:Y:S05]  /*9f50*/  @!P0 BRA `(.L_x_215) ;  /* 0xfffffffc00f08947 */ /* 0x010fea000383ffff */
[----:B------:R-:W-:Y:S05]  /*9f60*/  BRA `(.L_x_216) ;  /* 0xffffffb800fc7947 */ /* 0x000fea000383ffff */
.L_x_101:
[----:B---3--:R-:W-:-:S07]  /*9f70*/  MOV R0, UR21 ;  /* 0x0000001500007c02 */ /* 0x008fce0008000f00 */
.L_x_217:
[----:B---3--:R3:W4:Y:S02]  /*9f80*/  SYNCS.PHASECHK.TRANS64.TRYWAIT P0, [R0+URZ+0x138], R2 ;  /* 0x00013802000075a7 */ /* 0x00872400080011ff */
[----:B----4-:R-:W-:Y:S05]  /*9f90*/  @!P0 NANOSLEEP.SYNCS 0x989680 ;  /* 0x009896800000895d */ /* 0x010fea0003900000 */
[----:B------:R-:W4:Y:S02]  /*9fa0*/  @!P0 SYNCS.PHASECHK.TRANS64 P0, [R0+URZ+0x138], R2 ;  /* 0x00013802000085a7 */ /* 0x000f2400080010ff */
[----:B----4-:R-:W-:Y:S05]  /*9fb0*/  @!P0 BRA `(.L_x_217) ;  /* 0xfffffffc00f08947 */ /* 0x010fea000383ffff */
[----:B------:R-:W-:Y:S05]  /*9fc0*/  BRA `(.L_x_218) ;  /* 0xffffffb800ec7947 */ /* 0x000fea000383ffff */
.L_x_102:
[----:B---3--:R-:W-:-:S07]  /*9fd0*/  MOV R0, UR21 ;  /* 0x0000001500007c02 */ /* 0x008fce0008000f00 */
.L_x_219:
[----:B---3--:R3:W4:Y:S02]  /*9fe0*/  SYNCS.PHASECHK.TRANS64.TRYWAIT P0, [R0+URZ+0x140], R2 ;  /* 0x00014002000075a7 */ /* 0x00872400080011ff */
[----:B----4-:R-:W-:Y:S05]  /*9ff0*/  @!P0 NANOSLEEP.SYNCS 0x989680 ;  /* 0x009896800000895d */ /* 0x010fea0003900000 */
[----:B------:R-:W4:Y:S02]  /*a000*/  @!P0 SYNCS.PHASECHK.TRANS64 P0, [R0+URZ+0x140], R2 ;  /* 0x00014002000085a7 */ /* 0x000f2400080010ff */
[----:B----4-:R-:W-:Y:S05]  /*a010*/  @!P0 BRA `(.L_x_219) ;  /* 0xfffffffc00f08947 */ /* 0x010fea000383ffff */
[----:B------:R-:W-:Y:S05]  /*a020*/  BRA `(.L_x_220) ;  /* 0xffffffb800dc7947 */ /* 0x000fea000383ffff */
.L_x_104:
[----:B--2---:R2:W3:Y:S02]  /*a030*/  SYNCS.PHASECHK.TRANS64.TRYWAIT P0, [R3+URZ+0x160], R0 ;  /* 0x00016000030075a7 */ /* 0x0044e400080011ff */
[----:B---3--:R-:W-:Y:S05]  /*a040*/  @!P0 NANOSLEEP.SYNCS 0x989680 ;  /* 0x009896800000895d */ /* 0x008fea0003900000 */
[----:B------:R-:W3:Y:S02]  /*a050*/  @!P0 SYNCS.PHASECHK.TRANS64 P0, [R3+URZ+0x160], R0 ;  /* 0x00016000030085a7 */ /* 0x000ee400080010ff */
[----:B---3--:R-:W-:Y:S05]  /*a060*/  @!P0 BRA `(.L_x_104) ;  /* 0xfffffffc00f08947 */ /* 0x008fea000383ffff */
[----:B------:R-:W-:Y:S05]  /*a070*/  BRA `(.L_x_221) ;  /* 0xffffffbc00b07947 */ /* 0x000fea000383ffff */
.L_x_115:
[----:B-1----:R-:W-:Y:S04]  /*a080*/  MOV R0, UR44 ;  /* 0x0000002c00007c02 */ /* 0x002fe80008000f00 */
[----:B------:R1:W2:Y:S03]  /*a090*/  SYNCS.PHASECHK.TRANS64.TRYWAIT P0, [R0+URZ+0x110], R3 ;  /* 0x00011003000075a7 */ /* 0x0002a600080011ff */
[----:B--2---:R-:W-:Y:S05]  /*a0a0*/  @!P0 NANOSLEEP.SYNCS 0x989680 ;  /* 0x009896800000895d */ /* 0x004fea0003900000 */
[----:B------:R-:W2:Y:S02]  /*a0b0*/  @!P0 SYNCS.PHASECHK.TRANS64 P0, [R0+URZ+0x110], R3 ;  /* 0x00011003000085a7 */ /* 0x000ea400080010ff */
[----:B--2---:R-:W-:Y:S05]  /*a0c0*/  @!P0 BRA `(.L_x_115) ;  /* 0xfffffffc00ec8947 */ /* 0x004fea000383ffff */
[----:B------:R-:W-:Y:S05]  /*a0d0*/  BRA `(.L_x_114) ;  /* 0xffffffcc00047947 */ /* 0x000fea000383ffff */
.L_x_117:
[----:B-1----:R1:W3:Y:S02]  /*a0e0*/  SYNCS.PHASECHK.TRANS64.TRYWAIT P1, [R26+URZ+0x180], R2 ;  /* 0x000180021a0075a7 */ /* 0x0022e400080211ff */
[----:B---3--:R-:W-:Y:S05]  /*a0f0*/  @!P1 NANOSLEEP.SYNCS 0x989680 ;  /* 0x009896800000995d */ /* 0x008fea0003900000 */
[----:B------:R-:W3:Y:S02]  /*a100*/  @!P1 SYNCS.PHASECHK.TRANS64 P1, [R26+URZ+0x180], R2 ;  /* 0x000180021a0095a7 */ /* 0x000ee400080210ff */
[----:B---3--:R-:W-:Y:S05]  /*a110*/  @!P1 BRA `(.L_x_117) ;  /* 0xfffffffc00f09947 */ /* 0x008fea000383ffff */
[----:B------:R-:W-:Y:S05]  /*a120*/  BRA `(.L_x_116) ;  /* 0xffffffcc00287947 */ /* 0x000fea000383ffff */
.L_x_126:
[----:B---3--:R3:W4:Y:S02]  /*a130*/  SYNCS.PHASECHK.TRANS64.TRYWAIT P0, [R4+URZ+0x110], R0 ;  /* 0x00011000040075a7 */ /* 0x00872400080011ff */
[----:B----4-:R-:W-:Y:S05]  /*a140*/  @!P0 NANOSLEEP.SYNCS 0x989680 ;  /* 0x009896800000895d */ /* 0x010fea0003900000 */
[----:B------:R-:W4:Y:S02]  /*a150*/  @!P0 SYNCS.PHASECHK.TRANS64 P0, [R4+URZ+0x110], R0 ;  /* 0x00011000040085a7 */ /* 0x000f2400080010ff */
[----:B----4-:R-:W-:Y:S05]  /*a160*/  @!P0 BRA `(.L_x_126) ;  /* 0xfffffffc00f08947 */ /* 0x010fea000383ffff */
[----:B------:R-:W-:Y:S05]  /*a170*/  BRA `(.L_x_125) ;  /* 0xffffffd400147947 */ /* 0x000fea000383ffff */
.L_x_134:
[----:B-1----:R1:W4:Y:S02]  /*a180*/  SYNCS.PHASECHK.TRANS64.TRYWAIT P0, [R2+URZ+0x110], R4 ;  /* 0x00011004020075a7 */ /* 0x00232400080011ff */
[----:B----4-:R-:W-:Y:S05]  /*a190*/  @!P0 NANOSLEEP.SYNCS 0x989680 ;  /* 0x009896800000895d */ /* 0x010fea0003900000 */
[----:B------:R-:W4:Y:S02]  /*a1a0*/  @!P0 SYNCS.PHASECHK.TRANS64 P0, [R2+URZ+0x110], R4 ;  /* 0x00011004020085a7 */ /* 0x000f2400080010ff */
[----:B----4-:R-:W-:Y:S05]  /*a1b0*/  @!P0 BRA `(.L_x_134) ;  /* 0xfffffffc00f08947 */ /* 0x010fea000383ffff */
[----:B------:R-:W-:Y:S05]  /*a1c0*/  BRA `(.L_x_133) ;  /* 0xffffffdc00207947 */ /* 0x000fea000383ffff */
.L_x_142:
[----:B---3--:R3:W4:Y:S02]  /*a1d0*/  SYNCS.PHASECHK.TRANS64.TRYWAIT P0, [R3+URZ+0x110], R0 ;  /* 0x00011000030075a7 */ /* 0x00872400080011ff */
[----:B----4-:R-:W-:Y:S05]  /*a1e0*/  @!P0 NANOSLEEP.SYNCS 0x989680 ;  /* 0x009896800000895d */ /* 0x010fea0003900000 */
[----:B------:R-:W4:Y:S02]  /*a1f0*/  @!P0 SYNCS.PHASECHK.TRANS64 P0, [R3+URZ+0x110], R0 ;  /* 0x00011000030085a7 */ /* 0x000f2400080010ff */
[----:B----4-:R-:W-:Y:S05]  /*a200*/  @!P0 BRA `(.L_x_142) ;  /* 0xfffffffc00f08947 */ /* 0x010fea000383ffff */
[----:B------:R-:W-:Y:S05]  /*a210*/  BRA `(.L_x_141) ;  /* 0xffffffe400287947 */ /* 0x000fea000383ffff */
        .weak           $__internal_0_$__cuda_sm10x_tcgen05_guardrail_trap_col_being_dealloced_not_returned_by_alloc
        .type           $__internal_0_$__cuda_sm10x_tcgen05_guardrail_trap_col_being_dealloced_not_returned_by_alloc,@function
        .size           $__internal_0_$__cuda_sm10x_tcgen05_guardrail_trap_col_being_dealloced_not_returned_by_alloc,($__internal_1_$__cuda_sm10x_tcgen05_guardrail_trap_phase_invalid_during_alloc - $__internal_0_$__cuda_sm10x_tcgen05_guardrail_trap_col_being_dealloced_not_returned_by_alloc)
$__internal_0_$__cuda_sm10x_tcgen05_guardrail_trap_col_being_dealloced_not_returned_by_alloc:
[----:B------:R-:W-:Y:S05]  /*a220*/  BPT.TRAP 0x1 ;  /* 0x000000040000795c */ /* 0x000fea0000300000 */
[----:B------:R-:W-:-:S04]  /*a230*/  HFMA2 R3, -RZ, RZ, 0, 0 ;  /* 0x00000000ff037431 */ /* 0x000fc800000001ff */
[----:B------:R-:W-:Y:S05]  /*a240*/  RET.REL.NODEC R2 `(_ZN7cutlass13device_kernelINS_4gemm6kernel13GemmUniversalIN4cute5tupleIJiiiiEEENS1_10collective13CollectiveMmaINS1_35MainloopSm100TmaUmmaWarpSpecializedILi17ELi2ELi4ENS5_IJNS4_1CILi4EEESB_NSA_ILi1EEEEEEEENS5_IJNSA_ILi64EEENSA_ILi128EEENSA_ILi32EEEEEENS_10bfloat16_tENS5_IJlSC_lEEESJ_SK_NS4_8TiledMMAINS4_8MMA_AtomIJNS4_20SM100_MMA_F16BF16_SSISJ_SJ_fLi64ELi128ELNS4_4UMMA5MajorE0ELSP_0ELNSO_7ScaleInE0ELSQ_0EEEEEENS4_6LayoutINS5_IJSC_SC_SC_EEENS5_IJNSA_ILi0EEESV_SV_EEEEENS5_IJNS4_10UnderscoreESY_SY_EEEEENS4_23SM90_TMA_LOAD_MULTICASTENS4_14ComposedLayoutINS4_7SwizzleILi2ELi4ELi3EEENS4_18smem_ptr_flag_bitsILi16EEENST_INS5_IJNSA_ILi8EEESH_EEENS5_IJSH_SC_EEEEEEEvNS4_8identityES11_S1B_vS1C_EENS_8epilogue10collective18CollectiveEpilogueINS1E_23Sm100TmaWarpSpecializedILi4ELi2ELi16ELb1ELb0EEEJSI_NS5_IJNST_ISF_SC_EENST_ISH_SC_EEEEESJ_SK_SJ_SK_NS1E_6fusion15FusionCallbacksIS1I_NS1M_17LinearCombinationISJ_fSJ_fLNS_15FloatRoundStyleE2EEESI_S1L_JEEENS4_5SM1004TMEM4LOAD26SM100_TMEM_LOAD_16dp256b4xENS4_13SM90_TMA_LOADES1B_NS4_17SM75_U32x4_LDSM_NENS4_14SM90_TMA_STOREES1B_NS4_17SM90_U32x4_STSM_NENS4_39AutoVectorizingCopyWithAssumedAlignmentILi128EEEEEEvvEEEEvNT_6ParamsE) ;  /* 0xffffff5c026c7950 */ /* 0x000fea0003c3ffff */
        .weak           $__internal_1_$__cuda_sm10x_tcgen05_guardrail_trap_phase_invalid_during_alloc
        .type           $__internal_1_$__cuda_sm10x_tcgen05_guardrail_trap_phase_invalid_during_alloc,@function
        .size           $__internal_1_$__cuda_sm10x_tcgen05_guardrail_trap_phase_invalid_during_alloc,($__internal_2_$__cuda_sm10x_tcgen05_guardrail_trap_unallocated_columns_being_dealloced - $__internal_1_$__cuda_sm10x_tcgen05_guardrail_trap_phase_invalid_during_alloc)
$__internal_1_$__cuda_sm10x_tcgen05_guardrail_trap_phase_invalid_during_alloc:
[----:B------:R-:W-:Y:S05]  /*a250*/  BPT.TRAP 0x1 ;  /* 0x000000040000795c */ /* 0x000fea0000300000 */
[----:B------:R-:W-:-:S04]  /*a260*/  MOV R5, 0x0 ;  /* 0x0000000000057802 */ /* 0x000fc80000000f00 */
[----:B------:R-:W-:Y:S05]  /*a270*/  RET.REL.NODEC R4 `(_ZN7cutlass13device_kernelINS_4gemm6kernel13GemmUniversalIN4cute5tupleIJiiiiEEENS1_10collective13CollectiveMmaINS1_35MainloopSm100TmaUmmaWarpSpecializedILi17ELi2ELi4ENS5_IJNS4_1CILi4EEESB_NSA_ILi1EEEEEEEENS5_IJNSA_ILi64EEENSA_ILi128EEENSA_ILi32EEEEEENS_10bfloat16_tENS5_IJlSC_lEEESJ_SK_NS4_8TiledMMAINS4_8MMA_AtomIJNS4_20SM100_MMA_F16BF16_SSISJ_SJ_fLi64ELi128ELNS4_4UMMA5MajorE0ELSP_0ELNSO_7ScaleInE0ELSQ_0EEEEEENS4_6LayoutINS5_IJSC_SC_SC_EEENS5_IJNSA_ILi0EEESV_SV_EEEEENS5_IJNS4_10UnderscoreESY_SY_EEEEENS4_23SM90_TMA_LOAD_MULTICASTENS4_14ComposedLayoutINS4_7SwizzleILi2ELi4ELi3EEENS4_18smem_ptr_flag_bitsILi16EEENST_INS5_IJNSA_ILi8EEESH_EEENS5_IJSH_SC_EEEEEEEvNS4_8identityES11_S1B_vS1C_EENS_8epilogue10collective18CollectiveEpilogueINS1E_23Sm100TmaWarpSpecializedILi4ELi2ELi16ELb1ELb0EEEJSI_NS5_IJNST_ISF_SC_EENST_ISH_SC_EEEEESJ_SK_SJ_SK_NS1E_6fusion15FusionCallbacksIS1I_NS1M_17LinearCombinationISJ_fSJ_fLNS_15FloatRoundStyleE2EEESI_S1L_JEEENS4_5SM1004TMEM4LOAD26SM100_TMEM_LOAD_16dp256b4xENS4_13SM90_TMA_LOADES1B_NS4_17SM75_U32x4_LDSM_NENS4_14SM90_TMA_STOREES1B_NS4_17SM90_U32x4_STSM_NENS4_39AutoVectorizingCopyWithAssumedAlignmentILi128EEEEEEvvEEEEvNT_6ParamsE) ;  /* 0xffffff5c04607950 */ /* 0x000fea0003c3ffff */
        .weak           $__internal_2_$__cuda_sm10x_tcgen05_guardrail_trap_unallocated_columns_being_dealloced
        .type           $__internal_2_$__cuda_sm10x_tcgen05_guardrail_trap_unallocated_columns_being_dealloced,@function
        .size           $__internal_2_$__cuda_sm10x_tcgen05_guardrail_trap_unallocated_columns_being_dealloced,(.L_x_223 - $__internal_2_$__cuda_sm10x_tcgen05_guardrail_trap_unallocated_columns_being_dealloced)
$__internal_2_$__cuda_sm10x_tcgen05_guardrail_trap_unallocated_columns_being_dealloced:
[----:B------:R-:W-:Y:S05]  /*a280*/  BPT.TRAP 0x1 ;  /* 0x000000040000795c */ /* 0x000fea0000300000 */
[----:B------:R-:W-:-:S04]  /*a290*/  HFMA2 R3, -RZ, RZ, 0, 0 ;  /* 0x00000000ff037431 */ /* 0x000fc800000001ff */
[----:B------:R-:W-:Y:S05]  /*a2a0*/  RET.REL.NODEC R2 `(_ZN7cutlass13device_kernelINS_4gemm6kernel13GemmUniversalIN4cute5tupleIJiiiiEEENS1_10collective13CollectiveMmaINS1_35MainloopSm100TmaUmmaWarpSpecializedILi17ELi2ELi4ENS5_IJNS4_1CILi4EEESB_NSA_ILi1EEEEEEEENS5_IJNSA_ILi64EEENSA_ILi128EEENSA_ILi32EEEEEENS_10bfloat16_tENS5_IJlSC_lEEESJ_SK_NS4_8TiledMMAINS4_8MMA_AtomIJNS4_20SM100_MMA_F16BF16_SSISJ_SJ_fLi64ELi128ELNS4_4UMMA5MajorE0ELSP_0ELNSO_7ScaleInE0ELSQ_0EEEEEENS4_6LayoutINS5_IJSC_SC_SC_EEENS5_IJNSA_ILi0EEESV_SV_EEEEENS5_IJNS4_10UnderscoreESY_SY_EEEEENS4_23SM90_TMA_LOAD_MULTICASTENS4_14ComposedLayoutINS4_7SwizzleILi2ELi4ELi3EEENS4_18smem_ptr_flag_bitsILi16EEENST_INS5_IJNSA_ILi8EEESH_EEENS5_IJSH_SC_EEEEEEEvNS4_8identityES11_S1B_vS1C_EENS_8epilogue10collective18CollectiveEpilogueINS1E_23Sm100TmaWarpSpecializedILi4ELi2ELi16ELb1ELb0EEEJSI_NS5_IJNST_ISF_SC_EENST_ISH_SC_EEEEESJ_SK_SJ_SK_NS1E_6fusion15FusionCallbacksIS1I_NS1M_17LinearCombinationISJ_fSJ_fLNS_15FloatRoundStyleE2EEESI_S1L_JEEENS4_5SM1004TMEM4LOAD26SM100_TMEM_LOAD_16dp256b4xENS4_13SM90_TMA_LOADES1B_NS4_17SM75_U32x4_LDSM_NENS4_14SM90_TMA_STOREES1B_NS4_17SM90_U32x4_STSM_NENS4_39AutoVectorizingCopyWithAssumedAlignmentILi128EEEEEEvvEEEEvNT_6ParamsE) ;  /* 0xffffff5c02547950 */ /* 0x000fea0003c3ffff */
.L_x_222:
[----:B------:R-:W-:-:S00]  /*a2b0*/  BRA `(.L_x_222) ;  /* 0xfffffffc00fc7947 */ /* 0x000fc0000383ffff */
[----:B------:R-:W-:-:S00]  /*a2c0*/  NOP ;  /* 0x0000000000007918 */ /* 0x000fc00000000000 */
        /* <DEDUP_REMOVED lines=11> */
.L_x_223:


//--------------------- .nv.global.init           --------------------------
	.section	.nv.global.init,"aw",@progbits
.nv.global.init:
	.type		$str$27,@object
	.size		$str$27,($str$28 - $str$27)
$str$27:
        /*0000*/ 	.byte	0x28, 0x61, 0x64, 0x64, 0x72, 0x65, 0x73, 0x73, 0x20, 0x26, 0x20, 0x6d, 0x61, 0x73, 0x6b, 0x29
        /*0010*/ 	.byte	0x20, 0x3d, 0x3d, 0x20, 0x30, 0x00
	.type		$str$28,@object
	.size		$str$28,($str$26 - $str$28)
$str$28:
        /*0016*/ 	.byte	0x2f, 0x74, 0x6d, 0x70, 0x2f, 0x63, 0x75, 0x74, 0x6c, 0x61, 0x73, 0x73, 0x5f, 0x73, 0x77, 0x65
        /*0026*/ 	.byte	0x65, 0x70, 0x5f, 0x73, 0x72, 0x63, 0x2f, 0x69, 0x6e, 0x63, 0x6c, 0x75, 0x64, 0x65, 0x2f, 0x63
        /*0036*/ 	.byte	0x75, 0x74, 0x65, 0x2f, 0x70, 0x6f, 0x69, 0x6e, 0x74, 0x65, 0x72, 0x5f, 0x66, 0x6c, 0x61, 0x67
        /*0046*/ 	.byte	0x67, 0x65, 0x64, 0x2e, 0x68, 0x70, 0x70, 0x00
	.type		$str$26,@object
	.size		$str$26,($str$25 - $str$26)
$str$26:
        /*004e*/ 	.byte	0x2f, 0x74, 0x6d, 0x70, 0x2f, 0x63, 0x75, 0x74, 0x6c, 0x61, 0x73, 0x73, 0x5f, 0x73, 0x77, 0x65
        /*005e*/ 	.byte	0x65, 0x70, 0x5f, 0x73, 0x72, 0x63, 0x2f, 0x69, 0x6e, 0x63, 0x6c, 0x75, 0x64, 0x65, 0x2f, 0x63
        /*006e*/ 	.byte	0x75, 0x74, 0x65, 0x2f, 0x61, 0x74, 0x6f, 0x6d, 0x2f, 0x63, 0x6f, 0x70, 0x79, 0x5f, 0x74, 0x72
        /*007e*/ 	.byte	0x61, 0x69, 0x74, 0x73, 0x5f, 0x73, 0x6d, 0x31, 0x30, 0x30, 0x2e, 0x68, 0x70, 0x70, 0x00
	.type		$str$25,@object
	.size		$str$25,(__unnamed_1 - $str$25)
$str$25:
        /*008d*/ 	.byte	0x28, 0x28, 0x75, 0x69, 0x6e, 0x74, 0x33, 0x32, 0x5f, 0x74, 0x28, 0x74, 0x68, 0x72, 0x65, 0x61
        /*009d*/ 	.byte	0x64, 0x49, 0x64, 0x78, 0x2e, 0x78, 0x29, 0x20, 0x2f, 0x20, 0x33, 0x32, 0x29, 0x20, 0x25, 0x20
        /*00ad*/ 	.byte	0x34, 0x29, 0x20, 0x3d, 0x3d, 0x20, 0x28, 0x28, 0x28, 0x74, 0x6d, 0x65, 0x6d, 0x5f, 0x61, 0x64
        /*00bd*/ 	.byte	0x64, 0x72, 0x20, 0x3e, 0x3e, 0x20, 0x31, 0x36, 0x29, 0x20, 0x2f, 0x20, 0x33, 0x32, 0x29, 0x20
        /*00cd*/ 	.byte	0x25, 0x20, 0x34, 0x29, 0x00
	.type		__unnamed_1,@object
	.size		__unnamed_1,(__unnamed_2 - __unnamed_1)
__unnamed_1:
        /*00d2*/ 	.byte	0x61, 0x75, 0x74, 0x6f, 0x20, 0x63, 0x75, 0x74, 0x65, 0x3a, 0x3a, 0x61, 0x73, 0x5f, 0x70, 0x6f
        /* <DEDUP_REMOVED lines=24> */
        /*0262*/ 	.byte	0x30, 0x34, 0x38, 0x3e, 0x3e, 0x3e, 0x3e, 0x5d, 0x00
	.type		__unnamed_2,@object
	.size		__unnamed_2,(.L_2 - __unnamed_2)
__unnamed_2:
        /* <DEDUP_REMOVED lines=45> */
        /*053b*/ 	.byte	0x3e, 0x3e, 0x3e, 0x5d, 0x00
.L_2:


//--------------------- .nv.shared._ZN7cutlass13device_kernelINS_4gemm6kernel13GemmUniversalIN4cute5tupleIJiiiiEEENS1_10collective13CollectiveMmaINS1_35MainloopSm100TmaUmmaWarpSpecializedILi17ELi2ELi4ENS5_IJNS4_1CILi4EEESB_NSA_ILi1EEEEEEEENS5_IJNSA_ILi64EEENSA_ILi128EEENSA_ILi32EEEEEENS_10bfloat16_tENS5_IJlSC_lEEESJ_SK_NS4_8TiledMMAINS4_8MMA_AtomIJNS4_20SM100_MMA_F16BF16_SSISJ_SJ_fLi64ELi128ELNS4_4UMMA5MajorE0ELSP_0ELNSO_7ScaleInE0ELSQ_0EEEEEENS4_6LayoutINS5_IJSC_SC_SC_EEENS5_IJNSA_ILi0EEESV_SV_EEEEENS5_IJNS4_10UnderscoreESY_SY_EEEEENS4_23SM90_TMA_LOAD_MULTICASTENS4_14ComposedLayoutINS4_7SwizzleILi2ELi4ELi3EEENS4_18smem_ptr_flag_bitsILi16EEENST_INS5_IJNSA_ILi8EEESH_EEENS5_IJSH_SC_EEEEEEEvNS4_8identityES11_S1B_vS1C_EENS_8epilogue10collective18CollectiveEpilogueINS1E_23Sm100TmaWarpSpecializedILi4ELi2ELi16ELb1ELb0EEEJSI_NS5_IJNST_ISF_SC_EENST_ISH_SC_EEEEESJ_SK_SJ_SK_NS1E_6fusion15FusionCallbacksIS1I_NS1M_17LinearCombinationISJ_fSJ_fLNS_15FloatRoundStyleE2EEESI_S1L_JEEENS4_5SM1004TMEM4LOAD26SM100_TMEM_LOAD_16dp256b4xENS4_13SM90_TMA_LOADES1B_NS4_17SM75_U32x4_LDSM_NENS4_14SM90_TMA_STOREES1B_NS4_17SM90_U32x4_STSM_NENS4_39AutoVectorizingCopyWithAssumedAlignmentILi128EEEEEEvvEEEEvNT_6ParamsE --------------------------
	.section	.nv.shared._ZN7cutlass13device_kernelINS_4gemm6kernel13GemmUniversalIN4cute5tupleIJiiiiEEENS1_10collective13CollectiveMmaINS1_35MainloopSm100TmaUmmaWarpSpecializedILi17ELi2ELi4ENS5_IJNS4_1CILi4EEESB_NSA_ILi1EEEEEEEENS5_IJNSA_ILi64EEENSA_ILi128EEENSA_ILi32EEEEEENS_10bfloat16_tENS5_IJlSC_lEEESJ_SK_NS4_8TiledMMAINS4_8MMA_AtomIJNS4_20SM100_MMA_F16BF16_SSISJ_SJ_fLi64ELi128ELNS4_4UMMA5MajorE0ELSP_0ELNSO_7ScaleInE0ELSQ_0EEEEEENS4_6LayoutINS5_IJSC_SC_SC_EEENS5_IJNSA_ILi0EEESV_SV_EEEEENS5_IJNS4_10UnderscoreESY_SY_EEEEENS4_23SM90_TMA_LOAD_MULTICASTENS4_14ComposedLayoutINS4_7SwizzleILi2ELi4ELi3EEENS4_18smem_ptr_flag_bitsILi16EEENST_INS5_IJNSA_ILi8EEESH_EEENS5_IJSH_SC_EEEEEEEvNS4_8identityES11_S1B_vS1C_EENS_8epilogue10collective18CollectiveEpilogueINS1E_23Sm100TmaWarpSpecializedILi4ELi2ELi16ELb1ELb0EEEJSI_NS5_IJNST_ISF_SC_EENST_ISH_SC_EEEEESJ_SK_SJ_SK_NS1E_6fusion15FusionCallbacksIS1I_NS1M_17LinearCombinationISJ_fSJ_fLNS_15FloatRoundStyleE2EEESI_S1L_JEEENS4_5SM1004TMEM4LOAD26SM100_TMEM_LOAD_16dp256b4xENS4_13SM90_TMA_LOADES1B_NS4_17SM75_U32x4_LDSM_NENS4_14SM90_TMA_STOREES1B_NS4_17SM90_U32x4_STSM_NENS4_39AutoVectorizingCopyWithAssumedAlignmentILi128EEEEEEvvEEEEvNT_6ParamsE,"aw",@nobits
	.sectionflags	@""
	.align	16
	.zero		1024


//--------------------- .nv.shared.reserved.0     --------------------------
	.section	.nv.shared.reserved.0,"aw",@nobits
	.weak		__nv_reservedSMEM_offset_0_alias
	.size		__nv_reservedSMEM_offset_0_alias, 0, 64
	.other		__nv_reservedSMEM_offset_0_alias,@"STO_CUDA_RESERVED_SHARED STV_DEFAULT"
__nv_reservedSMEM_offset_0_alias:
	.zero		0
.nv.shared.reserved.0:
	.zero		64
	.weak		__nv_reservedSMEM_tcgen05_partition
	.type		__nv_reservedSMEM_tcgen05_partition,@object
	.size		__nv_reservedSMEM_tcgen05_partition,(.L_0 - __nv_reservedSMEM_tcgen05_partition)
__nv_reservedSMEM_tcgen05_partition:
	.zero		32
.L_0:


//--------------------- .nv.global                --------------------------
	.section	.nv.global,"aw",@nobits
.nv.global:
	.type		_ZN40_INTERNAL_9920777c_4_k_cu_f0ec10f9_312474cute1_E,@object
	.size		_ZN40_INTERNAL_9920777c_4_k_cu_f0ec10f9_312474cute1_E,(_ZN40_INTERNAL_9920777c_4_k_cu_f0ec10f9_312474cuda3std3__45__cpo6cbeginE - _ZN40_INTERNAL_9920777c_4_k_cu_f0ec10f9_312474cute1_E)
_ZN40_INTERNAL_9920777c_4_k_cu_f0ec10f9_312474cute1_E:
	.zero		1
	.type		_ZN40_INTERNAL_9920777c_4_k_cu_f0ec10f9_312474cuda3std3__45__cpo6cbeginE,@object
	.size		_ZN40_INTERNAL_9920777c_4_k_cu_f0ec10f9_312474cuda3std3__45__cpo6cbeginE,(_ZN40_INTERNAL_9920777c_4_k_cu_f0ec10f9_312474cuda3std3__48in_placeE - _ZN40_INTERNAL_9920777c_4_k_cu_f0ec10f9_312474cuda3std3__45__cpo6cbeginE)
_ZN40_INTERNAL_9920777c_4_k_cu_f0ec10f9_312474cuda3std3__45__cpo6cbeginE:
	.zero		1
	.type		_ZN40_INTERNAL_9920777c_4_k_cu_f0ec10f9_312474cuda3std3__48in_placeE,@object
	.size		_ZN40_INTERNAL_9920777c_4_k_cu_f0ec10f9_312474cuda3std3__48in_placeE,(_ZN40_INTERNAL_9920777c_4_k_cu_f0ec10f9_312474cuda3std6ranges3__45__cpo9iter_moveE - _ZN40_INTERNAL_9920777c_4_k_cu_f0ec10f9_312474cuda3std3__48in_placeE)
_ZN40_INTERNAL_9920777c_4_k_cu_f0ec10f9_312474cuda3std3__48in_placeE:
	.zero		1
	.type		_ZN40_INTERNAL_9920777c_4_k_cu_f0ec10f9_312474cuda3std6ranges3__45__cpo9iter_moveE,@object
	.size		_ZN40_INTERNAL_9920777c_4_k_cu_f0ec10f9_312474cuda3std6ranges3__45__cpo9iter_moveE,(_ZN40_INTERNAL_9920777c_4_k_cu_f0ec10f9_312474cuda3std3__45__cpo5beginE - _ZN40_INTERNAL_9920777c_4_k_cu_f0ec10f9_312474cuda3std6ranges3__45__cpo9iter_moveE)
_ZN40_INTERNAL_9920777c_4_k_cu_f0ec10f9_312474cuda3std6ranges3__45__cpo9iter_moveE:
	.zero		1
	.type		_ZN40_INTERNAL_9920777c_4_k_cu_f0ec10f9_312474cuda3std3__45__cpo5beginE,@object
	.size		_ZN40_INTERNAL_9920777c_4_k_cu_f0ec10f9_312474cuda3std3__45__cpo5beginE,(_ZN40_INTERNAL_9920777c_4_k_cu_f0ec10f9_312474cuda3std3__442_GLOBAL__N__9920777c_4_k_cu_f0ec10f9_312476ignoreE - _ZN40_INTERNAL_9920777c_4_k_cu_f0ec10f9_312474cuda3std3__45__cpo5beginE)
_ZN40_INTERNAL_9920777c_4_k_cu_f0ec10f9_312474cuda3std3__45__cpo5beginE:
	.zero		1
	.type		_ZN40_INTERNAL_9920777c_4_k_cu_f0ec10f9_312474cuda3std3__442_GLOBAL__N__9920777c_4_k_cu_f0ec10f9_312476ignoreE,@object
	.size		_ZN40_INTERNAL_9920777c_4_k_cu_f0ec10f9_312474cuda3std3__442_GLOBAL__N__9920777c_4_k_cu_f0ec10f9_312476ignoreE,(_ZN40_INTERNAL_9920777c_4_k_cu_f0ec10f9_312474cute7productE - _ZN40_INTERNAL_9920777c_4_k_cu_f0ec10f9_312474cuda3std3__442_GLOBAL__N__9920777c_4_k_cu_f0ec10f9_312476ignoreE)
_ZN40_INTERNAL_9920777c_4_k_cu_f0ec10f9_312474cuda3std3__442_GLOBAL__N__9920777c_4_k_cu_f0ec10f9_312476ignoreE:
	.zero		1
	.type		_ZN40_INTERNAL_9920777c_4_k_cu_f0ec10f9_312474cute7productE,@object
	.size		_ZN40_INTERNAL_9920777c_4_k_cu_f0ec10f9_312474cute7productE,(_ZN40_INTERNAL_9920777c_4_k_cu_f0ec10f9_312474cuda3std3__45__cpo3endE - _ZN40_INTERNAL_9920777c_4_k_cu_f0ec10f9_312474cute7productE)
_ZN40_INTERNAL_9920777c_4_k_cu_f0ec10f9_312474cute7productE:
	.zero		1
	.type		_ZN40_INTERNAL_9920777c_4_k_cu_f0ec10f9_312474cuda3std3__45__cpo3endE,@object
	.size		_ZN40_INTERNAL_9920777c_4_k_cu_f0ec10f9_312474cuda3std3__45__cpo3endE,(_ZN40_INTERNAL_9920777c_4_k_cu_f0ec10f9_312474cuda3std3__419piecewise_constructE - _ZN40_INTERNAL_9920777c_4_k_cu_f0ec10f9_312474cuda3std3__45__cpo3endE)
_ZN40_INTERNAL_9920777c_4_k_cu_f0ec10f9_312474cuda3std3__45__cpo3endE:
	.zero		1
	.type		_ZN40_INTERNAL_9920777c_4_k_cu_f0ec10f9_312474cuda3std3__419piecewise_constructE,@object
	.size		_ZN40_INTERNAL_9920777c_4_k_cu_f0ec10f9_312474cuda3std3__419piecewise_constructE,(_ZN40_INTERNAL_9920777c_4_k_cu_f0ec10f9_312474cuda3std3__45__cpo4cendE - _ZN40_INTERNAL_9920777c_4_k_cu_f0ec10f9_312474cuda3std3__419piecewise_constructE)
_ZN40_INTERNAL_9920777c_4_k_cu_f0ec10f9_312474cuda3std3__419piecewise_constructE:
	.zero		1
	.type		_ZN40_INTERNAL_9920777c_4_k_cu_f0ec10f9_312474cuda3std3__45__cpo4cendE,@object
	.size		_ZN40_INTERNAL_9920777c_4_k_cu_f0ec10f9_312474cuda3std3__45__cpo4cendE,(_ZN40_INTERNAL_9920777c_4_k_cu_f0ec10f9_312474cuda3std6ranges3__45__cpo4swapE - _ZN40_INTERNAL_9920777c_4_k_cu_f0ec10f9_312474cuda3std3__45__cpo4cendE)
_ZN40_INTERNAL_9920777c_4_k_cu_f0ec10f9_312474cuda3std3__45__cpo4cendE:
	.zero		1
	.type		_ZN40_INTERNAL_9920777c_4_k_cu_f0ec10f9_312474cuda3std6ranges3__45__cpo4swapE,@object
	.size		_ZN40_INTERNAL_9920777c_4_k_cu_f0ec10f9_312474cuda3std6ranges3__45__cpo4swapE,(.L_10 - _ZN40_INTERNAL_9920777c_4_k_cu_f0ec10f9_312474cuda3std6ranges3__45__cpo4swapE)
_ZN40_INTERNAL_9920777c_4_k_cu_f0ec10f9_312474cuda3std6ranges3__45__cpo4swapE:
	.zero		1
.L_10:


//--------------------- .nv.constant0._ZN7cutlass13device_kernelINS_4gemm6kernel13GemmUniversalIN4cute5tupleIJiiiiEEENS1_10collective13CollectiveMmaINS1_35MainloopSm100TmaUmmaWarpSpecializedILi17ELi2ELi4ENS5_IJNS4_1CILi4EEESB_NSA_ILi1EEEEEEEENS5_IJNSA_ILi64EEENSA_ILi128EEENSA_ILi32EEEEEENS_10bfloat16_tENS5_IJlSC_lEEESJ_SK_NS4_8TiledMMAINS4_8MMA_AtomIJNS4_20SM100_MMA_F16BF16_SSISJ_SJ_fLi64ELi128ELNS4_4UMMA5MajorE0ELSP_0ELNSO_7ScaleInE0ELSQ_0EEEEEENS4_6LayoutINS5_IJSC_SC_SC_EEENS5_IJNSA_ILi0EEESV_SV_EEEEENS5_IJNS4_10UnderscoreESY_SY_EEEEENS4_23SM90_TMA_LOAD_MULTICASTENS4_14ComposedLayoutINS4_7SwizzleILi2ELi4ELi3EEENS4_18smem_ptr_flag_bitsILi16EEENST_INS5_IJNSA_ILi8EEESH_EEENS5_IJSH_SC_EEEEEEEvNS4_8identityES11_S1B_vS1C_EENS_8epilogue10collective18CollectiveEpilogueINS1E_23Sm100TmaWarpSpecializedILi4ELi2ELi16ELb1ELb0EEEJSI_NS5_IJNST_ISF_SC_EENST_ISH_SC_EEEEESJ_SK_SJ_SK_NS1E_6fusion15FusionCallbacksIS1I_NS1M_17LinearCombinationISJ_fSJ_fLNS_15FloatRoundStyleE2EEESI_S1L_JEEENS4_5SM1004TMEM4LOAD26SM100_TMEM_LOAD_16dp256b4xENS4_13SM90_TMA_LOADES1B_NS4_17SM75_U32x4_LDSM_NENS4_14SM90_TMA_STOREES1B_NS4_17SM90_U32x4_STSM_NENS4_39AutoVectorizingCopyWithAssumedAlignmentILi128EEEEEEvvEEEEvNT_6ParamsE --------------------------
	.section	.nv.constant0._ZN7cutlass13device_kernelINS_4gemm6kernel13GemmUniversalIN4cute5tupleIJiiiiEEENS1_10collective13CollectiveMmaINS1_35MainloopSm100TmaUmmaWarpSpecializedILi17ELi2ELi4ENS5_IJNS4_1CILi4EEESB_NSA_ILi1EEEEEEEENS5_IJNSA_ILi64EEENSA_ILi128EEENSA_ILi32EEEEEENS_10bfloat16_tENS5_IJlSC_lEEESJ_SK_NS4_8TiledMMAINS4_8MMA_AtomIJNS4_20SM100_MMA_F16BF16_SSISJ_SJ_fLi64ELi128ELNS4_4UMMA5MajorE0ELSP_0ELNSO_7ScaleInE0ELSQ_0EEEEEENS4_6LayoutINS5_IJSC_SC_SC_EEENS5_IJNSA_ILi0EEESV_SV_EEEEENS5_IJNS4_10UnderscoreESY_SY_EEEEENS4_23SM90_TMA_LOAD_MULTICASTENS4_14ComposedLayoutINS4_7SwizzleILi2ELi4ELi3EEENS4_18smem_ptr_flag_bitsILi16EEENST_INS5_IJNSA_ILi8EEESH_EEENS5_IJSH_SC_EEEEEEEvNS4_8identityES11_S1B_vS1C_EENS_8epilogue10collective18CollectiveEpilogueINS1E_23Sm100TmaWarpSpecializedILi4ELi2ELi16ELb1ELb0EEEJSI_NS5_IJNST_ISF_SC_EENST_ISH_SC_EEEEESJ_SK_SJ_SK_NS1E_6fusion15FusionCallbacksIS1I_NS1M_17LinearCombinationISJ_fSJ_fLNS_15FloatRoundStyleE2EEESI_S1L_JEEENS4_5SM1004TMEM4LOAD26SM100_TMEM_LOAD_16dp256b4xENS4_13SM90_TMA_LOADES1B_NS4_17SM75_U32x4_LDSM_NENS4_14SM90_TMA_STOREES1B_NS4_17SM90_U32x4_STSM_NENS4_39AutoVectorizingCopyWithAssumedAlignmentILi128EEEEEEvvEEEEvNT_6ParamsE,"a",@progbits
	.sectionflags	@""
	.align	4
.nv.constant0._ZN7cutlass13device_kernelINS_4gemm6kernel13GemmUniversalIN4cute5tupleIJiiiiEEENS1_10collective13CollectiveMmaINS1_35MainloopSm100TmaUmmaWarpSpecializedILi17ELi2ELi4ENS5_IJNS4_1CILi4EEESB_NSA_ILi1EEEEEEEENS5_IJNSA_ILi64EEENSA_ILi128EEENSA_ILi32EEEEEENS_10bfloat16_tENS5_IJlSC_lEEESJ_SK_NS4_8TiledMMAINS4_8MMA_AtomIJNS4_20SM100_MMA_F16BF16_SSISJ_SJ_fLi64ELi128ELNS4_4UMMA5MajorE0ELSP_0ELNSO_7ScaleInE0ELSQ_0EEEEEENS4_6LayoutINS5_IJSC_SC_SC_EEENS5_IJNSA_ILi0EEESV_SV_EEEEENS5_IJNS4_10UnderscoreESY_SY_EEEEENS4_23SM90_TMA_LOAD_MULTICASTENS4_14ComposedLayoutINS4_7SwizzleILi2ELi4ELi3EEENS4_18smem_ptr_flag_bitsILi16EEENST_INS5_IJNSA_ILi8EEESH_EEENS5_IJSH_SC_EEEEEEEvNS4_8identityES11_S1B_vS1C_EENS_8epilogue10collective18CollectiveEpilogueINS1E_23Sm100TmaWarpSpecializedILi4ELi2ELi16ELb1ELb0EEEJSI_NS5_IJNST_ISF_SC_EENST_ISH_SC_EEEEESJ_SK_SJ_SK_NS1E_6fusion15FusionCallbacksIS1I_NS1M_17LinearCombinationISJ_fSJ_fLNS_15FloatRoundStyleE2EEESI_S1L_JEEENS4_5SM1004TMEM4LOAD26SM100_TMEM_LOAD_16dp256b4xENS4_13SM90_TMA_LOADES1B_NS4_17SM75_U32x4_LDSM_NENS4_14SM90_TMA_STOREES1B_NS4_17SM90_U32x4_STSM_NENS4_39AutoVectorizingCopyWithAssumedAlignmentILi128EEEEEEvvEEEEvNT_6ParamsE:
	.zero		2944


//--------------------- SYMBOLS --------------------------

	.type		.nv.reservedSmem.offset0,@object
	.size		.nv.reservedSmem.offset0,0x4
	.type		.nv.reservedSmem.cap,@object
	.size		.nv.reservedSmem.cap,0x4
	.type		__assertfail,@function
